	.target	sm_90a

	.elftype	@"ET_EXEC"


//--------------------- .note.nv.tkinfo           --------------------------
	.section	.note.nv.tkinfo,"",@"SHT_NOTE"
	.sectionflags	@"SHF_NOTE_NV_TKINFO"
	.tkinfo
        /*0018*/ 	.word	0x00000002
        /*0030*/ 	.string	""
        /*0030*/ 	.string	"ptxas"
        /*0030*/ 	.string	"Cuda compilation tools, release 13.0, V13.0.88"
        /*0030*/ 	.string	"Build cuda_13.0.r13.0/compiler.36424714_0"
        /*0030*/ 	.string	"-arch sm_90a -m 64 "



//--------------------- .note.nv.cuinfo           --------------------------
	.section	.note.nv.cuinfo,"",@"SHT_NOTE"
	.sectionflags	@"SHF_NOTE_NV_CUINFO"
        /*0018*/ 	.short	0x0002
        /*001a*/ 	.short	0x005a
        /*001c*/ 	.short	0x0082
	.zero		2


//--------------------- .nv.info                  --------------------------
	.section	.nv.info,"",@"SHT_CUDA_INFO"
	.align	4


	//----- nvinfo : EIATTR_REGCOUNT
	.align		4
        /*0000*/ 	.byte	0x04, 0x2f
        /*0002*/ 	.short	(.L_15 - .L_14)
	.align		4
.L_14:
        /*0004*/ 	.word	index@(_ZN7cutlass13device_kernelINS_4gemm6kernel13GemmUniversalIN4cute5tupleIJiiiiEEENS1_10collective13CollectiveMmaINS1_34MainloopSm90TmaGmmaWarpSpecializedILi12ENS5_IJNS4_1CILi1EEESB_SB_EEENS1_32KernelTmaWarpSpecializedPingpongEEENS5_IJNSA_ILi64EEENSA_ILi80EEESF_EEENS_6half_tENS5_IJlSB_lEEESI_SJ_NS4_8TiledMMAINS4_8MMA_AtomIJNS4_4SM904GMMA25MMA_64x16x16_F32F16F16_SSILNSN_5MajorE0ELSP_0ELNSN_7ScaleInE1ELSQ_1EEEEEENS4_6LayoutISC_NS5_IJNSA_ILi0EEESU_SU_EEEEENS5_IJNS4_10UnderscoreESX_SX_EEEEENS4_13SM90_TMA_LOADENS4_14ComposedLayoutINS4_7SwizzleILi3ELi4ELi3EEENS4_18smem_ptr_flag_bitsILi16EEENST_INS5_IJNSA_ILi8EEESF_EEENS5_IJSF_SB_EEEEEEEvNS4_8identityES10_S1A_vS1B_EENS_8epilogue10collective6detail29Sm90TmaWarpSpecializedAdapterINS1E_15DefaultEpilogueISI_SJ_SJ_NS1D_6thread17LinearCombinationISI_Li1EffLNS1I_9ScaleType4KindE0ELNS_15FloatRoundStyleE2ESI_EENS1_15EpilogueDefaultEEEEEvvEEEEvNT_6ParamsE)
        /*0008*/ 	.word	0x000000a8


	//----- nvinfo : EIATTR_FRAME_SIZE
	.align		4
.L_15:
        /*000c*/ 	.byte	0x04, 0x11
        /*000e*/ 	.short	(.L_17 - .L_16)
	.align		4
.L_16:
        /*0010*/ 	.word	index@(_ZN7cutlass13device_kernelINS_4gemm6kernel13GemmUniversalIN4cute5tupleIJiiiiEEENS1_10collective13CollectiveMmaINS1_34MainloopSm90TmaGmmaWarpSpecializedILi12ENS5_IJNS4_1CILi1EEESB_SB_EEENS1_32KernelTmaWarpSpecializedPingpongEEENS5_IJNSA_ILi64EEENSA_ILi80EEESF_EEENS_6half_tENS5_IJlSB_lEEESI_SJ_NS4_8TiledMMAINS4_8MMA_AtomIJNS4_4SM904GMMA25MMA_64x16x16_F32F16F16_SSILNSN_5MajorE0ELSP_0ELNSN_7ScaleInE1ELSQ_1EEEEEENS4_6LayoutISC_NS5_IJNSA_ILi0EEESU_SU_EEEEENS5_IJNS4_10UnderscoreESX_SX_EEEEENS4_13SM90_TMA_LOADENS4_14ComposedLayoutINS4_7SwizzleILi3ELi4ELi3EEENS4_18smem_ptr_flag_bitsILi16EEENST_INS5_IJNSA_ILi8EEESF_EEENS5_IJSF_SB_EEEEEEEvNS4_8identityES10_S1A_vS1B_EENS_8epilogue10collective6detail29Sm90TmaWarpSpecializedAdapterINS1E_15DefaultEpilogueISI_SJ_SJ_NS1D_6thread17LinearCombinationISI_Li1EffLNS1I_9ScaleType4KindE0ELNS_15FloatRoundStyleE2ESI_EENS1_15EpilogueDefaultEEEEEvvEEEEvNT_6ParamsE)
        /*0014*/ 	.word	0x00000008


	//----- nvinfo : EIATTR_MIN_STACK_SIZE
	.align		4
.L_17:
        /*0018*/ 	.byte	0x04, 0x12
        /*001a*/ 	.short	(.L_19 - .L_18)
	.align		4
.L_18:
        /*001c*/ 	.word	index@(_ZN7cutlass13device_kernelINS_4gemm6kernel13GemmUniversalIN4cute5tupleIJiiiiEEENS1_10collective13CollectiveMmaINS1_34MainloopSm90TmaGmmaWarpSpecializedILi12ENS5_IJNS4_1CILi1EEESB_SB_EEENS1_32KernelTmaWarpSpecializedPingpongEEENS5_IJNSA_ILi64EEENSA_ILi80EEESF_EEENS_6half_tENS5_IJlSB_lEEESI_SJ_NS4_8TiledMMAINS4_8MMA_AtomIJNS4_4SM904GMMA25MMA_64x16x16_F32F16F16_SSILNSN_5MajorE0ELSP_0ELNSN_7ScaleInE1ELSQ_1EEEEEENS4_6LayoutISC_NS5_IJNSA_ILi0EEESU_SU_EEEEENS5_IJNS4_10UnderscoreESX_SX_EEEEENS4_13SM90_TMA_LOADENS4_14ComposedLayoutINS4_7SwizzleILi3ELi4ELi3EEENS4_18smem_ptr_flag_bitsILi16EEENST_INS5_IJNSA_ILi8EEESF_EEENS5_IJSF_SB_EEEEEEEvNS4_8identityES10_S1A_vS1B_EENS_8epilogue10collective6detail29Sm90TmaWarpSpecializedAdapterINS1E_15DefaultEpilogueISI_SJ_SJ_NS1D_6thread17LinearCombinationISI_Li1EffLNS1I_9ScaleType4KindE0ELNS_15FloatRoundStyleE2ESI_EENS1_15EpilogueDefaultEEEEEvvEEEEvNT_6ParamsE)
        /*0020*/ 	.word	0x00000008
.L_19:


//--------------------- .nv.compat                --------------------------
	.section	.nv.compat,"",@"SHT_CUDA_COMPAT_INFO"
	.align	4
        /*0000*/ 	.byte	0x02, 0x09, 0x01, 0x00, 0x02, 0x02, 0x04, 0x00, 0x02, 0x05, 0x05, 0x00, 0x03, 0x07, 0x01, 0x01
        /*0010*/ 	.byte	0x02, 0x03, 0x01, 0x00, 0x02, 0x06, 0x01, 0x00, 0x04, 0x0b, 0x08, 0x00, 0x00, 0x00, 0x00, 0x00
        /*0020*/ 	.byte	0x00, 0x00, 0x00, 0x00


//--------------------- .nv.info._ZN7cutlass13device_kernelINS_4gemm6kernel13GemmUniversalIN4cute5tupleIJiiiiEEENS1_10collective13CollectiveMmaINS1_34MainloopSm90TmaGmmaWarpSpecializedILi12ENS5_IJNS4_1CILi1EEESB_SB_EEENS1_32KernelTmaWarpSpecializedPingpongEEENS5_IJNSA_ILi64EEENSA_ILi80EEESF_EEENS_6half_tENS5_IJlSB_lEEESI_SJ_NS4_8TiledMMAINS4_8MMA_AtomIJNS4_4SM904GMMA25MMA_64x16x16_F32F16F16_SSILNSN_5MajorE0ELSP_0ELNSN_7ScaleInE1ELSQ_1EEEEEENS4_6LayoutISC_NS5_IJNSA_ILi0EEESU_SU_EEEEENS5_IJNS4_10UnderscoreESX_SX_EEEEENS4_13SM90_TMA_LOADENS4_14ComposedLayoutINS4_7SwizzleILi3ELi4ELi3EEENS4_18smem_ptr_flag_bitsILi16EEENST_INS5_IJNSA_ILi8EEESF_EEENS5_IJSF_SB_EEEEEEEvNS4_8identityES10_S1A_vS1B_EENS_8epilogue10collective6detail29Sm90TmaWarpSpecializedAdapterINS1E_15DefaultEpilogueISI_SJ_SJ_NS1D_6thread17LinearCombinationISI_Li1EffLNS1I_9ScaleType4KindE0ELNS_15FloatRoundStyleE2ESI_EENS1_15EpilogueDefaultEEEEEvvEEEEvNT_6ParamsE --------------------------
	.section	.nv.info._ZN7cutlass13device_kernelINS_4gemm6kernel13GemmUniversalIN4cute5tupleIJiiiiEEENS1_10collective13CollectiveMmaINS1_34MainloopSm90TmaGmmaWarpSpecializedILi12ENS5_IJNS4_1CILi1EEESB_SB_EEENS1_32KernelTmaWarpSpecializedPingpongEEENS5_IJNSA_ILi64EEENSA_ILi80EEESF_EEENS_6half_tENS5_IJlSB_lEEESI_SJ_NS4_8TiledMMAINS4_8MMA_AtomIJNS4_4SM904GMMA25MMA_64x16x16_F32F16F16_SSILNSN_5MajorE0ELSP_0ELNSN_7ScaleInE1ELSQ_1EEEEEENS4_6LayoutISC_NS5_IJNSA_ILi0EEESU_SU_EEEEENS5_IJNS4_10UnderscoreESX_SX_EEEEENS4_13SM90_TMA_LOADENS4_14ComposedLayoutINS4_7SwizzleILi3ELi4ELi3EEENS4_18smem_ptr_flag_bitsILi16EEENST_INS5_IJNSA_ILi8EEESF_EEENS5_IJSF_SB_EEEEEEEvNS4_8identityES10_S1A_vS1B_EENS_8epilogue10collective6detail29Sm90TmaWarpSpecializedAdapterINS1E_15DefaultEpilogueISI_SJ_SJ_NS1D_6thread17LinearCombinationISI_Li1EffLNS1I_9ScaleType4KindE0ELNS_15FloatRoundStyleE2ESI_EENS1_15EpilogueDefaultEEEEEvvEEEEvNT_6ParamsE,"",@"SHT_CUDA_INFO"
	.sectionflags	@""
	.align	4


	//----- nvinfo : EIATTR_CUDA_API_VERSION
	.align		4
        /*0000*/ 	.byte	0x04, 0x37
        /*0002*/ 	.short	(.L_21 - .L_20)
.L_20:
        /*0004*/ 	.word	0x00000082


	//----- nvinfo : EIATTR_KPARAM_INFO
	.align		4
.L_21:
        /*0008*/ 	.byte	0x04, 0x17
        /*000a*/ 	.short	(.L_23 - .L_22)
.L_22:
        /*000c*/ 	.word	0x00000000
        /*0010*/ 	.short	0x0000
        /*0012*/ 	.short	0x0070
        /*0014*/ 	.byte	0x00, 0xf0, 0x01, 0x10


	//----- nvinfo : EIATTR_SPARSE_MMA_MASK
	.align		4
.L_23:
        /*0018*/ 	.byte	0x03, 0x50
        /*001a*/ 	.short	0x0000


	//----- nvinfo : EIATTR_MAXREG_COUNT
	.align		4
        /*001c*/ 	.byte	0x03, 0x1b
        /*001e*/ 	.short	0x00a8


	//----- nvinfo : EIATTR_NUM_BARRIERS
	.align		4
        /*0020*/ 	.byte	0x02, 0x4c
        /*0022*/ 	.byte	0x01
	.zero		1


	//----- nvinfo : EIATTR_EXTERNS
	.align		4
        /*0024*/ 	.byte	0x04, 0x0f
        /*0026*/ 	.short	(.L_25 - .L_24)


	//   ....[0]....
	.align		4
.L_24:
        /*0028*/ 	.word	index@(__assertfail)


	//----- nvinfo : EIATTR_ANNOTATIONS
	.align		4
.L_25:
        /*002c*/ 	.byte	0x04, 0x55
        /*002e*/ 	.short	(.L_27 - .L_26)


	//   ....[0]....
.L_26:
        /*0030*/ 	.word	0x00000001
        /*0034*/ 	.byte	0x00, 0x0c, 0x00, 0x00, 0x01, 0x00, 0x00, 0x00, 0x20, 0x13, 0x00, 0x00, 0x01, 0x00, 0x00, 0x00
        /*0044*/ 	.byte	0x40, 0x57, 0x00, 0x00, 0x01, 0x00, 0x00, 0x00, 0xe0, 0x62, 0x00, 0x00


	//----- nvinfo : EIATTR_MERCURY_ISA_VERSION
	.align		4
.L_27:
        /*0050*/ 	.byte	0x03, 0x5f
        /*0052*/ 	.short	0x0101


	//----- nvinfo : EIATTR_INT_WARP_WIDE_INSTR_OFFSETS
	.align		4
        /*0054*/ 	.byte	0x04, 0x31
        /*0056*/ 	.short	(.L_29 - .L_28)


	//   ....[0]....
.L_28:
        /*0058*/ 	.word	0x00000560


	//   ....[1]....
        /*005c*/ 	.word	0x00000580


	//   ....[2]....
        /*0060*/ 	.word	0x00000600


	//   ....[3]....
        /*0064*/ 	.word	0x00000610


	//   ....[4]....
        /*0068*/ 	.word	0x00000620


	//   ....[5]....
        /*006c*/ 	.word	0x00000640


	//   ....[6]....
        /*0070*/ 	.word	0x00000690


	//   ....[7]....
        /*0074*/ 	.word	0x000006b0


	//----- nvinfo : EIATTR_COOP_GROUP_MASK_REGIDS
	.align		4
.L_29:
        /*0078*/ 	.byte	0x04, 0x29
        /*007a*/ 	.short	(.L_31 - .L_30)


	//   ....[0]....
.L_30:
        /*007c*/ 	.word	0xffffffff


	//   ....[1]....
        /*0080*/ 	.word	0xffffffff


	//   ....[2]....
        /*0084*/ 	.word	0xffffffff


	//   ....[3]....
        /*0088*/ 	.word	0xffffffff


	//   ....[4]....
        /*008c*/ 	.word	0xffffffff


	//   ....[5]....
        /*0090*/ 	.word	0xffffffff


	//----- nvinfo : EIATTR_COOP_GROUP_INSTR_OFFSETS
	.align		4
.L_31:
        /*0094*/ 	.byte	0x04, 0x28
        /*0096*/ 	.short	(.L_33 - .L_32)


	//   ....[0]....
.L_32:
        /*0098*/ 	.word	0x00000070


	//   ....[1]....
        /*009c*/ 	.word	0x00000080


	//   ....[2]....
        /*00a0*/ 	.word	0x00000140


	//   ....[3]....
        /*00a4*/ 	.word	0x00000400


	//   ....[4]....
        /*00a8*/ 	.word	0x00000440


	//   ....[5]....
        /*00ac*/ 	.word	0x00000480


	//----- nvinfo : EIATTR_REG_RECONFIG
	.align		4
.L_33:
        /*00b0*/ 	.byte	0x01, 0x54
	.zero		2


	//----- nvinfo : EIATTR_SYSCALL_OFFSETS
	.align		4
        /*00b4*/ 	.byte	0x04, 0x46
        /*00b6*/ 	.short	(.L_35 - .L_34)


	//   ....[0]....
.L_34:
        /*00b8*/ 	.word	0x00001800


	//----- nvinfo : EIATTR_MBARRIER_INSTR_OFFSETS
	.align		4
.L_35:
        /*00bc*/ 	.byte	0x04, 0x39
        /*00be*/ 	.short	(.L_37 - .L_36)


	//   ....[0]....
.L_36:
        /*00c0*/ 	.word	0x00000260
        /*00c4*/ 	.word	0x000000ff
        /*00c8*/ 	.word	0x00000000
        /*00cc*/ 	.short	0x0100
        /*00ce*/ 	.byte	0x08
	.zero		1


	//   ....[1]....
        /*00d0*/ 	.word	0x00000270
        /*00d4*/ 	.word	0x000000ff
        /*00d8*/ 	.word	0x00000060
        /*00dc*/ 	.short	0x0100
        /*00de*/ 	.byte	0x08
	.zero		1


	//   ....[2]....
        /*00e0*/ 	.word	0x00000280
        /*00e4*/ 	.word	0x000000ff
        /*00e8*/ 	.word	0x00000008
        /*00ec*/ 	.short	0x0100
        /*00ee*/ 	.byte	0x08
	.zero		1


	//   ....[3]....
        /*00f0*/ 	.word	0x00000290
        /*00f4*/ 	.word	0x000000ff
        /*00f8*/ 	.word	0x00000068
        /*00fc*/ 	.short	0x0100
        /*00fe*/ 	.byte	0x08
	.zero		1


	//   ....[4]....
        /*0100*/ 	.word	0x000002a0
        /*0104*/ 	.word	0x000000ff
        /*0108*/ 	.word	0x00000010
        /*010c*/ 	.short	0x0100
        /*010e*/ 	.byte	0x08
	.zero		1


	//   ....[5]....
        /*0110*/ 	.word	0x000002b0
        /*0114*/ 	.word	0x000000ff
        /*0118*/ 	.word	0x00000070
        /*011c*/ 	.short	0x0100
        /*011e*/ 	.byte	0x08
	.zero		1


	//   ....[6]....
        /*0120*/ 	.word	0x000002c0
        /*0124*/ 	.word	0x000000ff
        /*0128*/ 	.word	0x00000018
        /*012c*/ 	.short	0x0100
        /*012e*/ 	.byte	0x08
	.zero		1


	//   ....[7]....
        /*0130*/ 	.word	0x000002d0
        /*0134*/ 	.word	0x000000ff
        /*0138*/ 	.word	0x00000078
        /*013c*/ 	.short	0x0100
        /*013e*/ 	.byte	0x08
	.zero		1


	//   ....[8]....
        /*0140*/ 	.word	0x000002e0
        /*0144*/ 	.word	0x000000ff
        /*0148*/ 	.word	0x00000020
        /*014c*/ 	.short	0x0100
        /*014e*/ 	.byte	0x08
	.zero		1


	//   ....[9]....
        /*0150*/ 	.word	0x000002f0
        /*0154*/ 	.word	0x000000ff
        /*0158*/ 	.word	0x00000080
        /*015c*/ 	.short	0x0100
        /*015e*/ 	.byte	0x08
	.zero		1


	//   ....[10]....
        /*0160*/ 	.word	0x00000300
        /*0164*/ 	.word	0x000000ff
        /*0168*/ 	.word	0x00000028
        /*016c*/ 	.short	0x0100
        /*016e*/ 	.byte	0x08
	.zero		1


	//   ....[11]....
        /*0170*/ 	.word	0x00000310
        /*0174*/ 	.word	0x000000ff
        /*0178*/ 	.word	0x00000088
        /*017c*/ 	.short	0x0100
        /*017e*/ 	.byte	0x08
	.zero		1


	//   ....[12]....
        /*0180*/ 	.word	0x00000320
        /*0184*/ 	.word	0x000000ff
        /*0188*/ 	.word	0x00000030
        /*018c*/ 	.short	0x0100
        /*018e*/ 	.byte	0x08
	.zero		1


	//   ....[13]....
        /*0190*/ 	.word	0x00000330
        /*0194*/ 	.word	0x000000ff
        /*0198*/ 	.word	0x00000090
        /*019c*/ 	.short	0x0100
        /*019e*/ 	.byte	0x08
	.zero		1


	//   ....[14]....
        /*01a0*/ 	.word	0x00000340
        /*01a4*/ 	.word	0x000000ff
        /*01a8*/ 	.word	0x00000038
        /*01ac*/ 	.short	0x0100
        /*01ae*/ 	.byte	0x08
	.zero		1


	//   ....[15]....
        /*01b0*/ 	.word	0x00000350
        /*01b4*/ 	.word	0x000000ff
        /*01b8*/ 	.word	0x00000098
        /*01bc*/ 	.short	0x0100
        /*01be*/ 	.byte	0x08
	.zero		1


	//   ....[16]....
        /*01c0*/ 	.word	0x00000360
        /*01c4*/ 	.word	0x000000ff
        /*01c8*/ 	.word	0x00000040
        /*01cc*/ 	.short	0x0100
        /*01ce*/ 	.byte	0x08
	.zero		1


	//   ....[17]....
        /*01d0*/ 	.word	0x00000370
        /*01d4*/ 	.word	0x000000ff
        /*01d8*/ 	.word	0x000000a0
        /*01dc*/ 	.short	0x0100
        /*01de*/ 	.byte	0x08
	.zero		1


	//   ....[18]....
        /*01e0*/ 	.word	0x00000380
        /*01e4*/ 	.word	0x000000ff
        /*01e8*/ 	.word	0x00000048
        /*01ec*/ 	.short	0x0100
        /*01ee*/ 	.byte	0x08
	.zero		1


	//   ....[19]....
        /*01f0*/ 	.word	0x00000390
        /*01f4*/ 	.word	0x000000ff
        /*01f8*/ 	.word	0x000000a8
        /*01fc*/ 	.short	0x0100
        /*01fe*/ 	.byte	0x08
	.zero		1


	//   ....[20]....
        /*0200*/ 	.word	0x000003a0
        /*0204*/ 	.word	0x000000ff
        /*0208*/ 	.word	0x00000050
        /*020c*/ 	.short	0x0100
        /*020e*/ 	.byte	0x08
	.zero		1


	//   ....[21]....
        /*0210*/ 	.word	0x000003b0
        /*0214*/ 	.word	0x000000ff
        /*0218*/ 	.word	0x000000b0
        /*021c*/ 	.short	0x0100
        /*021e*/ 	.byte	0x08
	.zero		1


	//   ....[22]....
        /*0220*/ 	.word	0x000003c0
        /*0224*/ 	.word	0x000000ff
        /*0228*/ 	.word	0x00000058
        /*022c*/ 	.short	0x0100
        /*022e*/ 	.byte	0x08
	.zero		1


	//   ....[23]....
        /*0230*/ 	.word	0x000003d0
        /*0234*/ 	.word	0x000000ff
        /*0238*/ 	.word	0x000000b8
        /*023c*/ 	.short	0x0100
        /*023e*/ 	.byte	0x08
	.zero		1


	//   ....[24]....
        /*0240*/ 	.word	0x000006f0
        /*0244*/ 	.word	0x000000ff
        /*0248*/ 	.word	0x000000f0
        /*024c*/ 	.short	0x0100
        /*024e*/ 	.byte	0x08
	.zero		1


	//   ....[25]....
        /*0250*/ 	.word	0x00000760
        /*0254*/ 	.word	0x000000ff
        /*0258*/ 	.word	0x000000f8
        /*025c*/ 	.short	0x0100
        /*025e*/ 	.byte	0x08
	.zero		1


	//   ....[26]....
        /*0260*/ 	.word	0x00000780
        /*0264*/ 	.word	0x000000ff
        /*0268*/ 	.word	0x000000d0
        /*026c*/ 	.short	0x0100
        /*026e*/ 	.byte	0x09
	.zero		1


	//   ....[27]....
        /*0270*/ 	.word	0x00000790
        /*0274*/ 	.word	0x000000ff
        /*0278*/ 	.word	0x000000d8
        /*027c*/ 	.short	0x0100
        /*027e*/ 	.byte	0x09
	.zero		1


	//   ....[28]....
        /*0280*/ 	.word	0x000007a0
        /*0284*/ 	.word	0x000000ff
        /*0288*/ 	.word	0x000000e0
        /*028c*/ 	.short	0x0100
        /*028e*/ 	.byte	0x09
	.zero		1


	//   ....[29]....
        /*0290*/ 	.word	0x000007b0
        /*0294*/ 	.word	0x000000ff
        /*0298*/ 	.word	0x000000e8
        /*029c*/ 	.short	0x0100
        /*029e*/ 	.byte	0x09
	.zero		1


	//   ....[30]....
        /*02a0*/ 	.word	0x000016c0
        /*02a4*/ 	.word	0x000000ff
        /*02a8*/ 	.word	0xfffffff8
        /*02ac*/ 	.short	0x010a
        /*02ae*/ 	.byte	0x2b
	.zero		1


	//   ....[31]....
        /*02b0*/ 	.word	0x00001880
        /*02b4*/ 	.word	0x00000003
        /*02b8*/ 	.word	0x00000000
        /*02bc*/ 	.short	0x010a
        /*02be*/ 	.byte	0x3f
	.zero		1


	//   ....[32]....
        /*02c0*/ 	.word	0x000018c0
        /*02c4*/ 	.word	0x00000003
        /*02c8*/ 	.word	0x00000000
        /*02cc*/ 	.short	0x010a
        /*02ce*/ 	.byte	0x3f
	.zero		1


	//   ....[33]....
        /*02d0*/ 	.word	0x000021c0
        /*02d4*/ 	.word	0x000000ff
        /*02d8*/ 	.word	0x00000000
        /*02dc*/ 	.short	0x010a
        /*02de*/ 	.byte	0x06
	.zero		1


	//   ....[34]....
        /*02e0*/ 	.word	0x00002200
        /*02e4*/ 	.word	0x000000ff
        /*02e8*/ 	.word	0x00000000
        /*02ec*/ 	.short	0x010a
        /*02ee*/ 	.byte	0x06
	.zero		1


	//   ....[35]....
        /*02f0*/ 	.word	0x00002a60
        /*02f4*/ 	.word	0x000000ff
        /*02f8*/ 	.word	0x00000000
        /*02fc*/ 	.short	0x0101
        /*02fe*/ 	.byte	0x06
	.zero		1


	//   ....[36]....
        /*0300*/ 	.word	0x00002b60
        /*0304*/ 	.word	0x00000003
        /*0308*/ 	.word	0x00000000
        /*030c*/ 	.short	0x0101
        /*030e*/ 	.byte	0x29
	.zero		1


	//   ....[37]....
        /*0310*/ 	.word	0x00002c30
        /*0314*/ 	.word	0x000000ff
        /*0318*/ 	.word	0x00000000
        /*031c*/ 	.short	0x0101
        /*031e*/ 	.byte	0x06
	.zero		1


	//   ....[38]....
        /*0320*/ 	.word	0x00002ca0
        /*0324*/ 	.word	0x000000ff
        /*0328*/ 	.word	0x00000008
        /*032c*/ 	.short	0x010a
        /*032e*/ 	.byte	0x2b
	.zero		1


	//   ....[39]....
        /*0330*/ 	.word	0x00005780
        /*0334*/ 	.word	0x00000000
        /*0338*/ 	.word	0x00000000
        /*033c*/ 	.short	0x0101
        /*033e*/ 	.byte	0x29
	.zero		1


	//   ....[40]....
        /*0340*/ 	.word	0x00006050
        /*0344*/ 	.word	0x0000000b
        /*0348*/ 	.word	0x00000060
        /*034c*/ 	.short	0x010a
        /*034e*/ 	.byte	0x3f
	.zero		1


	//   ....[41]....
        /*0350*/ 	.word	0x00006410
        /*0354*/ 	.word	0x00000006
        /*0358*/ 	.word	0x000000f8
        /*035c*/ 	.short	0x0101
        /*035e*/ 	.byte	0x3f
	.zero		1


	//   ....[42]....
        /*0360*/ 	.word	0x00006b30
        /*0364*/ 	.word	0x00000007
        /*0368*/ 	.word	0x00000000
        /*036c*/ 	.short	0x010a
        /*036e*/ 	.byte	0x3f
	.zero		1


	//   ....[43]....
        /*0370*/ 	.word	0x00006bb0
        /*0374*/ 	.word	0x00000006
        /*0378*/ 	.word	0x00000000
        /*037c*/ 	.short	0x010a
        /*037e*/ 	.byte	0x3f
	.zero		1


	//   ....[44]....
        /*0380*/ 	.word	0x00006c40
        /*0384*/ 	.word	0x00000007
        /*0388*/ 	.word	0x00000000
        /*038c*/ 	.short	0x010a
        /*038e*/ 	.byte	0x3f
	.zero		1


	//   ....[45]....
        /*0390*/ 	.word	0x00006cd0
        /*0394*/ 	.word	0x00000006
        /*0398*/ 	.word	0x00000000
        /*039c*/ 	.short	0x010a
        /*039e*/ 	.byte	0x3f
	.zero		1


	//   ....[46]....
        /*03a0*/ 	.word	0x00006d60
        /*03a4*/ 	.word	0x00000007
        /*03a8*/ 	.word	0x00000000
        /*03ac*/ 	.short	0x010a
        /*03ae*/ 	.byte	0x3f
	.zero		1


	//   ....[47]....
        /*03b0*/ 	.word	0x00006df0
        /*03b4*/ 	.word	0x00000006
        /*03b8*/ 	.word	0x00000000
        /*03bc*/ 	.short	0x010a
        /*03be*/ 	.byte	0x3f
	.zero		1


	//   ....[48]....
        /*03c0*/ 	.word	0x00006e80
        /*03c4*/ 	.word	0x00000007
        /*03c8*/ 	.word	0x00000000
        /*03cc*/ 	.short	0x010a
        /*03ce*/ 	.byte	0x3f
	.zero		1


	//   ....[49]....
        /*03d0*/ 	.word	0x00006f10
        /*03d4*/ 	.word	0x00000006
        /*03d8*/ 	.word	0x00000000
        /*03dc*/ 	.short	0x010a
        /*03de*/ 	.byte	0x3f
	.zero		1


	//   ....[50]....
        /*03e0*/ 	.word	0x00006fa0
        /*03e4*/ 	.word	0x00000007
        /*03e8*/ 	.word	0x00000000
        /*03ec*/ 	.short	0x010a
        /*03ee*/ 	.byte	0x3f
	.zero		1


	//   ....[51]....
        /*03f0*/ 	.word	0x00007030
        /*03f4*/ 	.word	0x00000006
        /*03f8*/ 	.word	0x00000000
        /*03fc*/ 	.short	0x010a
        /*03fe*/ 	.byte	0x3f
	.zero		1


	//   ....[52]....
        /*0400*/ 	.word	0x000070c0
        /*0404*/ 	.word	0x00000007
        /*0408*/ 	.word	0x00000000
        /*040c*/ 	.short	0x010a
        /*040e*/ 	.byte	0x3f
	.zero		1


	//   ....[53]....
        /*0410*/ 	.word	0x00007150
        /*0414*/ 	.word	0x00000005
        /*0418*/ 	.word	0x00000000
        /*041c*/ 	.short	0x010a
        /*041e*/ 	.byte	0x3f
	.zero		1


	//   ....[54]....
        /*0420*/ 	.word	0x000071c0
        /*0424*/ 	.word	0x00000003
        /*0428*/ 	.word	0xfffffff8
        /*042c*/ 	.short	0x010a
        /*042e*/ 	.byte	0x3f
	.zero		1


	//   ....[55]....
        /*0430*/ 	.word	0x00007210
        /*0434*/ 	.word	0x00000003
        /*0438*/ 	.word	0x00000000
        /*043c*/ 	.short	0x010a
        /*043e*/ 	.byte	0x3f
	.zero		1


	//   ....[56]....
        /*0440*/ 	.word	0x00007270
        /*0444*/ 	.word	0x00000004
        /*0448*/ 	.word	0x00000000
        /*044c*/ 	.short	0x010a
        /*044e*/ 	.byte	0x3f
	.zero		1


	//   ....[57]....
        /*0450*/ 	.word	0x000072d0
        /*0454*/ 	.word	0x00000003
        /*0458*/ 	.word	0x00000008
        /*045c*/ 	.short	0x010a
        /*045e*/ 	.byte	0x3f
	.zero		1


	//   ....[58]....
        /*0460*/ 	.word	0x000073a0
        /*0464*/ 	.word	0x0000000b
        /*0468*/ 	.word	0x00000060
        /*046c*/ 	.short	0x010a
        /*046e*/ 	.byte	0x3f
	.zero		1


	//   ....[59]....
        /*0470*/ 	.word	0x00007470
        /*0474*/ 	.word	0x00000007
        /*0478*/ 	.word	0x00000000
        /*047c*/ 	.short	0x010a
        /*047e*/ 	.byte	0x3f
	.zero		1


	//   ....[60]....
        /*0480*/ 	.word	0x000074c0
        /*0484*/ 	.word	0x00000006
        /*0488*/ 	.word	0x00000000
        /*048c*/ 	.short	0x010a
        /*048e*/ 	.byte	0x3f
	.zero		1


	//   ....[61]....
        /*0490*/ 	.word	0x00007510
        /*0494*/ 	.word	0x00000007
        /*0498*/ 	.word	0x00000000
        /*049c*/ 	.short	0x010a
        /*049e*/ 	.byte	0x3f
	.zero		1


	//   ....[62]....
        /*04a0*/ 	.word	0x00007560
        /*04a4*/ 	.word	0x00000006
        /*04a8*/ 	.word	0x00000000
        /*04ac*/ 	.short	0x010a
        /*04ae*/ 	.byte	0x3f
	.zero		1


	//   ....[63]....
        /*04b0*/ 	.word	0x000075b0
        /*04b4*/ 	.word	0x00000007
        /*04b8*/ 	.word	0x00000000
        /*04bc*/ 	.short	0x010a
        /*04be*/ 	.byte	0x3f
	.zero		1


	//   ....[64]....
        /*04c0*/ 	.word	0x00007600
        /*04c4*/ 	.word	0x00000006
        /*04c8*/ 	.word	0x00000000
        /*04cc*/ 	.short	0x010a
        /*04ce*/ 	.byte	0x3f
	.zero		1


	//   ....[65]....
        /*04d0*/ 	.word	0x00007650
        /*04d4*/ 	.word	0x00000007
        /*04d8*/ 	.word	0x00000000
        /*04dc*/ 	.short	0x010a
        /*04de*/ 	.byte	0x3f
	.zero		1


	//   ....[66]....
        /*04e0*/ 	.word	0x000076a0
        /*04e4*/ 	.word	0x00000006
        /*04e8*/ 	.word	0x00000000
        /*04ec*/ 	.short	0x010a
        /*04ee*/ 	.byte	0x3f
	.zero		1


	//   ....[67]....
        /*04f0*/ 	.word	0x000076f0
        /*04f4*/ 	.word	0x00000007
        /*04f8*/ 	.word	0x00000000
        /*04fc*/ 	.short	0x010a
        /*04fe*/ 	.byte	0x3f
	.zero		1


	//   ....[68]....
        /*0500*/ 	.word	0x00007740
        /*0504*/ 	.word	0x00000006
        /*0508*/ 	.word	0x00000000
        /*050c*/ 	.short	0x010a
        /*050e*/ 	.byte	0x3f
	.zero		1


	//   ....[69]....
        /*0510*/ 	.word	0x00007790
        /*0514*/ 	.word	0x00000007
        /*0518*/ 	.word	0x00000000
        /*051c*/ 	.short	0x010a
        /*051e*/ 	.byte	0x3f
	.zero		1


	//----- nvinfo : EIATTR_NUM_MBARRIERS
	.align		4
.L_37:
        /*0520*/ 	.byte	0x03, 0x38
        /*0522*/ 	.short	0x001e


	//----- nvinfo : EIATTR_EXIT_INSTR_OFFSETS
	.align		4
        /*0524*/ 	.byte	0x04, 0x1c
        /*0526*/ 	.short	(.L_39 - .L_38)


	//   ....[0]....
.L_38:
        /*0528*/ 	.word	0x000012b0


	//   ....[1]....
        /*052c*/ 	.word	0x00001310


	//   ....[2]....
        /*0530*/ 	.word	0x00005d80


	//   ....[3]....
        /*0534*/ 	.word	0x00005db0


	//   ....[4]....
        /*0538*/ 	.word	0x000071a0


	//----- nvinfo : EIATTR_MAX_THREADS
	.align		4
.L_39:
        /*053c*/ 	.byte	0x04, 0x05
        /*053e*/ 	.short	(.L_41 - .L_40)
.L_40:
        /*0540*/ 	.word	0x00000180
        /*0544*/ 	.word	0x00000001
        /*0548*/ 	.word	0x00000001


	//----- nvinfo : EIATTR_CRS_STACK_SIZE
	.align		4
.L_41:
        /*054c*/ 	.byte	0x04, 0x1e
        /*054e*/ 	.short	(.L_43 - .L_42)
.L_42:
        /*0550*/ 	.word	0x00000000


	//----- nvinfo : EIATTR_CBANK_PARAM_SIZE
	.align		4
.L_43:
        /*0554*/ 	.byte	0x03, 0x19
        /*0556*/ 	.short	0x0470


	//----- nvinfo : EIATTR_PARAM_CBANK
	.align		4
        /*0558*/ 	.byte	0x04, 0x0a
        /*055a*/ 	.short	(.L_45 - .L_44)
	.align		4
.L_44:
        /*055c*/ 	.word	index@(.nv.constant0._ZN7cutlass13device_kernelINS_4gemm6kernel13GemmUniversalIN4cute5tupleIJiiiiEEENS1_10collective13CollectiveMmaINS1_34MainloopSm90TmaGmmaWarpSpecializedILi12ENS5_IJNS4_1CILi1EEESB_SB_EEENS1_32KernelTmaWarpSpecializedPingpongEEENS5_IJNSA_ILi64EEENSA_ILi80EEESF_EEENS_6half_tENS5_IJlSB_lEEESI_SJ_NS4_8TiledMMAINS4_8MMA_AtomIJNS4_4SM904GMMA25MMA_64x16x16_F32F16F16_SSILNSN_5MajorE0ELSP_0ELNSN_7ScaleInE1ELSQ_1EEEEEENS4_6LayoutISC_NS5_IJNSA_ILi0EEESU_SU_EEEEENS5_IJNS4_10UnderscoreESX_SX_EEEEENS4_13SM90_TMA_LOADENS4_14ComposedLayoutINS4_7SwizzleILi3ELi4ELi3EEENS4_18smem_ptr_flag_bitsILi16EEENST_INS5_IJNSA_ILi8EEESF_EEENS5_IJSF_SB_EEEEEEEvNS4_8identityES10_S1A_vS1B_EENS_8epilogue10collective6detail29Sm90TmaWarpSpecializedAdapterINS1E_15DefaultEpilogueISI_SJ_SJ_NS1D_6thread17LinearCombinationISI_Li1EffLNS1I_9ScaleType4KindE0ELNS_15FloatRoundStyleE2ESI_EENS1_15EpilogueDefaultEEEEEvvEEEEvNT_6ParamsE)
        /*0560*/ 	.short	0x0210
        /*0562*/ 	.short	0x0470


	//----- nvinfo : EIATTR_SW_WAR
	.align		4
.L_45:
        /*0564*/ 	.byte	0x04, 0x36
        /*0566*/ 	.short	(.L_47 - .L_46)
.L_46:
        /*0568*/ 	.word	0x00000008
.L_47:


//--------------------- .nv.callgraph             --------------------------
	.section	.nv.callgraph,"",@"SHT_CUDA_CALLGRAPH"
	.align	4
	.sectionentsize	8
	.align		4
        /*0000*/ 	.word	0x00000000
	.align		4
        /*0004*/ 	.word	0xffffffff
	.align		4
        /*0008*/ 	.word	index@(_ZN7cutlass13device_kernelINS_4gemm6kernel13GemmUniversalIN4cute5tupleIJiiiiEEENS1_10collective13CollectiveMmaINS1_34MainloopSm90TmaGmmaWarpSpecializedILi12ENS5_IJNS4_1CILi1EEESB_SB_EEENS1_32KernelTmaWarpSpecializedPingpongEEENS5_IJNSA_ILi64EEENSA_ILi80EEESF_EEENS_6half_tENS5_IJlSB_lEEESI_SJ_NS4_8TiledMMAINS4_8MMA_AtomIJNS4_4SM904GMMA25MMA_64x16x16_F32F16F16_SSILNSN_5MajorE0ELSP_0ELNSN_7ScaleInE1ELSQ_1EEEEEENS4_6LayoutISC_NS5_IJNSA_ILi0EEESU_SU_EEEEENS5_IJNS4_10UnderscoreESX_SX_EEEEENS4_13SM90_TMA_LOADENS4_14ComposedLayoutINS4_7SwizzleILi3ELi4ELi3EEENS4_18smem_ptr_flag_bitsILi16EEENST_INS5_IJNSA_ILi8EEESF_EEENS5_IJSF_SB_EEEEEEEvNS4_8identityES10_S1A_vS1B_EENS_8epilogue10collective6detail29Sm90TmaWarpSpecializedAdapterINS1E_15DefaultEpilogueISI_SJ_SJ_NS1D_6thread17LinearCombinationISI_Li1EffLNS1I_9ScaleType4KindE0ELNS_15FloatRoundStyleE2ESI_EENS1_15EpilogueDefaultEEEEEvvEEEEvNT_6ParamsE)
	.align		4
        /*000c*/ 	.word	index@(__assertfail)
	.align		4
        /*0010*/ 	.word	0x00000000
	.align		4
        /*0014*/ 	.word	0xfffffffe
	.align		4
        /*0018*/ 	.word	0x00000000
	.align		4
        /*001c*/ 	.word	0xfffffffd
	.align		4
        /*0020*/ 	.word	0x00000000
	.align		4
        /*0024*/ 	.word	0xfffffffc


//--------------------- .nv.constant4             --------------------------
	.section	.nv.constant4,"a",@progbits
	.align	8
	.align		8
.nv.constant4:
        /*0000*/ 	.dword	__assertfail
	.align		8
        /*0008*/ 	.dword	__unnamed_1
	.align		8
        /*0010*/ 	.dword	_ZN40_INTERNAL_8f3d136b_4_k_cu_d9e7306d_120824cuda3std3__45__cpo5beginE
	.align		8
        /*0018*/ 	.dword	_ZN40_INTERNAL_8f3d136b_4_k_cu_d9e7306d_120824cuda3std3__45__cpo3endE
	.align		8
        /*0020*/ 	.dword	_ZN40_INTERNAL_8f3d136b_4_k_cu_d9e7306d_120824cuda3std3__45__cpo6cbeginE
	.align		8
        /*0028*/ 	.dword	_ZN40_INTERNAL_8f3d136b_4_k_cu_d9e7306d_120824cuda3std3__45__cpo4cendE
	.align		8
        /*0030*/ 	.dword	_ZN40_INTERNAL_8f3d136b_4_k_cu_d9e7306d_120824cuda3std3__442_GLOBAL__N__8f3d136b_4_k_cu_d9e7306d_120826ignoreE
	.align		8
        /*0038*/ 	.dword	_ZN40_INTERNAL_8f3d136b_4_k_cu_d9e7306d_120824cuda3std3__419piecewise_constructE
	.align		8
        /*0040*/ 	.dword	_ZN40_INTERNAL_8f3d136b_4_k_cu_d9e7306d_120824cuda3std3__48in_placeE
	.align		8
        /*0048*/ 	.dword	_ZN40_INTERNAL_8f3d136b_4_k_cu_d9e7306d_120824cuda3std6ranges3__45__cpo4swapE
	.align		8
        /*0050*/ 	.dword	_ZN40_INTERNAL_8f3d136b_4_k_cu_d9e7306d_120824cuda3std6ranges3__45__cpo9iter_moveE
	.align		8
        /*0058*/ 	.dword	_ZN40_INTERNAL_8f3d136b_4_k_cu_d9e7306d_120824cute7productE
	.align		8
        /*0060*/ 	.dword	_ZN40_INTERNAL_8f3d136b_4_k_cu_d9e7306d_120824cute1_E
	.align		8
        /*0068*/ 	.dword	$str$22
	.align		8
        /*0070*/ 	.dword	$str$23


//--------------------- .text._ZN7cutlass13device_kernelINS_4gemm6kernel13GemmUniversalIN4cute5tupleIJiiiiEEENS1_10collective13CollectiveMmaINS1_34MainloopSm90TmaGmmaWarpSpecializedILi12ENS5_IJNS4_1CILi1EEESB_SB_EEENS1_32KernelTmaWarpSpecializedPingpongEEENS5_IJNSA_ILi64EEENSA_ILi80EEESF_EEENS_6half_tENS5_IJlSB_lEEESI_SJ_NS4_8TiledMMAINS4_8MMA_AtomIJNS4_4SM904GMMA25MMA_64x16x16_F32F16F16_SSILNSN_5MajorE0ELSP_0ELNSN_7ScaleInE1ELSQ_1EEEEEENS4_6LayoutISC_NS5_IJNSA_ILi0EEESU_SU_EEEEENS5_IJNS4_10UnderscoreESX_SX_EEEEENS4_13SM90_TMA_LOADENS4_14ComposedLayoutINS4_7SwizzleILi3ELi4ELi3EEENS4_18smem_ptr_flag_bitsILi16EEENST_INS5_IJNSA_ILi8EEESF_EEENS5_IJSF_SB_EEEEEEEvNS4_8identityES10_S1A_vS1B_EENS_8epilogue10collective6detail29Sm90TmaWarpSpecializedAdapterINS1E_15DefaultEpilogueISI_SJ_SJ_NS1D_6thread17LinearCombinationISI_Li1EffLNS1I_9ScaleType4KindE0ELNS_15FloatRoundStyleE2ESI_EENS1_15EpilogueDefaultEEEEEvvEEEEvNT_6ParamsE --------------------------
	.section	.text._ZN7cutlass13device_kernelINS_4gemm6kernel13GemmUniversalIN4cute5tupleIJiiiiEEENS1_10collective13CollectiveMmaINS1_34MainloopSm90TmaGmmaWarpSpecializedILi12ENS5_IJNS4_1CILi1EEESB_SB_EEENS1_32KernelTmaWarpSpecializedPingpongEEENS5_IJNSA_ILi64EEENSA_ILi80EEESF_EEENS_6half_tENS5_IJlSB_lEEESI_SJ_NS4_8TiledMMAINS4_8MMA_AtomIJNS4_4SM904GMMA25MMA_64x16x16_F32F16F16_SSILNSN_5MajorE0ELSP_0ELNSN_7ScaleInE1ELSQ_1EEEEEENS4_6LayoutISC_NS5_IJNSA_ILi0EEESU_SU_EEEEENS5_IJNS4_10UnderscoreESX_SX_EEEEENS4_13SM90_TMA_LOADENS4_14ComposedLayoutINS4_7SwizzleILi3ELi4ELi3EEENS4_18smem_ptr_flag_bitsILi16EEENST_INS5_IJNSA_ILi8EEESF_EEENS5_IJSF_SB_EEEEEEEvNS4_8identityES10_S1A_vS1B_EENS_8epilogue10collective6detail29Sm90TmaWarpSpecializedAdapterINS1E_15DefaultEpilogueISI_SJ_SJ_NS1D_6thread17LinearCombinationISI_Li1EffLNS1I_9ScaleType4KindE0ELNS_15FloatRoundStyleE2ESI_EENS1_15EpilogueDefaultEEEEEvvEEEEvNT_6ParamsE,"ax",@progbits
	.align	128
.text._ZN7cutlass13device_kernelINS_4gemm6kernel13GemmUniversalIN4cute5tupleIJiiiiEEENS1_10collective13CollectiveMmaINS1_34MainloopSm90TmaGmmaWarpSpecializedILi12ENS5_IJNS4_1CILi1EEESB_SB_EEENS1_32KernelTmaWarpSpecializedPingpongEEENS5_IJNSA_ILi64EEENSA_ILi80EEESF_EEENS_6half_tENS5_IJlSB_lEEESI_SJ_NS4_8TiledMMAINS4_8MMA_AtomIJNS4_4SM904GMMA25MMA_64x16x16_F32F16F16_SSILNSN_5MajorE0ELSP_0ELNSN_7ScaleInE1ELSQ_1EEEEEENS4_6LayoutISC_NS5_IJNSA_ILi0EEESU_SU_EEEEENS5_IJNS4_10UnderscoreESX_SX_EEEEENS4_13SM90_TMA_LOADENS4_14ComposedLayoutINS4_7SwizzleILi3ELi4ELi3EEENS4_18smem_ptr_flag_bitsILi16EEENST_INS5_IJNSA_ILi8EEESF_EEENS5_IJSF_SB_EEEEEEEvNS4_8identityES10_S1A_vS1B_EENS_8epilogue10collective6detail29Sm90TmaWarpSpecializedAdapterINS1E_15DefaultEpilogueISI_SJ_SJ_NS1D_6thread17LinearCombinationISI_Li1EffLNS1I_9ScaleType4KindE0ELNS_15FloatRoundStyleE2ESI_EENS1_15EpilogueDefaultEEEEEvvEEEEvNT_6ParamsE:
        .type           _ZN7cutlass13device_kernelINS_4gemm6kernel13GemmUniversalIN4cute5tupleIJiiiiEEENS1_10collective13CollectiveMmaINS1_34MainloopSm90TmaGmmaWarpSpecializedILi12ENS5_IJNS4_1CILi1EEESB_SB_EEENS1_32KernelTmaWarpSpecializedPingpongEEENS5_IJNSA_ILi64EEENSA_ILi80EEESF_EEENS_6half_tENS5_IJlSB_lEEESI_SJ_NS4_8TiledMMAINS4_8MMA_AtomIJNS4_4SM904GMMA25MMA_64x16x16_F32F16F16_SSILNSN_5MajorE0ELSP_0ELNSN_7ScaleInE1ELSQ_1EEEEEENS4_6LayoutISC_NS5_IJNSA_ILi0EEESU_SU_EEEEENS5_IJNS4_10UnderscoreESX_SX_EEEEENS4_13SM90_TMA_LOADENS4_14ComposedLayoutINS4_7SwizzleILi3ELi4ELi3EEENS4_18smem_ptr_flag_bitsILi16EEENST_INS5_IJNSA_ILi8EEESF_EEENS5_IJSF_SB_EEEEEEEvNS4_8identityES10_S1A_vS1B_EENS_8epilogue10collective6detail29Sm90TmaWarpSpecializedAdapterINS1E_15DefaultEpilogueISI_SJ_SJ_NS1D_6thread17LinearCombinationISI_Li1EffLNS1I_9ScaleType4KindE0ELNS_15FloatRoundStyleE2ESI_EENS1_15EpilogueDefaultEEEEEvvEEEEvNT_6ParamsE,@function
        .size           _ZN7cutlass13device_kernelINS_4gemm6kernel13GemmUniversalIN4cute5tupleIJiiiiEEENS1_10collective13CollectiveMmaINS1_34MainloopSm90TmaGmmaWarpSpecializedILi12ENS5_IJNS4_1CILi1EEESB_SB_EEENS1_32KernelTmaWarpSpecializedPingpongEEENS5_IJNSA_ILi64EEENSA_ILi80EEESF_EEENS_6half_tENS5_IJlSB_lEEESI_SJ_NS4_8TiledMMAINS4_8MMA_AtomIJNS4_4SM904GMMA25MMA_64x16x16_F32F16F16_SSILNSN_5MajorE0ELSP_0ELNSN_7ScaleInE1ELSQ_1EEEEEENS4_6LayoutISC_NS5_IJNSA_ILi0EEESU_SU_EEEEENS5_IJNS4_10UnderscoreESX_SX_EEEEENS4_13SM90_TMA_LOADENS4_14ComposedLayoutINS4_7SwizzleILi3ELi4ELi3EEENS4_18smem_ptr_flag_bitsILi16EEENST_INS5_IJNSA_ILi8EEESF_EEENS5_IJSF_SB_EEEEEEEvNS4_8identityES10_S1A_vS1B_EENS_8epilogue10collective6detail29Sm90TmaWarpSpecializedAdapterINS1E_15DefaultEpilogueISI_SJ_SJ_NS1D_6thread17LinearCombinationISI_Li1EffLNS1I_9ScaleType4KindE0ELNS_15FloatRoundStyleE2ESI_EENS1_15EpilogueDefaultEEEEEvvEEEEvNT_6ParamsE,(.L_x_166 - _ZN7cutlass13device_kernelINS_4gemm6kernel13GemmUniversalIN4cute5tupleIJiiiiEEENS1_10collective13CollectiveMmaINS1_34MainloopSm90TmaGmmaWarpSpecializedILi12ENS5_IJNS4_1CILi1EEESB_SB_EEENS1_32KernelTmaWarpSpecializedPingpongEEENS5_IJNSA_ILi64EEENSA_ILi80EEESF_EEENS_6half_tENS5_IJlSB_lEEESI_SJ_NS4_8TiledMMAINS4_8MMA_AtomIJNS4_4SM904GMMA25MMA_64x16x16_F32F16F16_SSILNSN_5MajorE0ELSP_0ELNSN_7ScaleInE1ELSQ_1EEEEEENS4_6LayoutISC_NS5_IJNSA_ILi0EEESU_SU_EEEEENS5_IJNS4_10UnderscoreESX_SX_EEEEENS4_13SM90_TMA_LOADENS4_14ComposedLayoutINS4_7SwizzleILi3ELi4ELi3EEENS4_18smem_ptr_flag_bitsILi16EEENST_INS5_IJNSA_ILi8EEESF_EEENS5_IJSF_SB_EEEEEEEvNS4_8identityES10_S1A_vS1B_EENS_8epilogue10collective6detail29Sm90TmaWarpSpecializedAdapterINS1E_15DefaultEpilogueISI_SJ_SJ_NS1D_6thread17LinearCombinationISI_Li1EffLNS1I_9ScaleType4KindE0ELNS_15FloatRoundStyleE2ESI_EENS1_15EpilogueDefaultEEEEEvvEEEEvNT_6ParamsE)
        .other          _ZN7cutlass13device_kernelINS_4gemm6kernel13GemmUniversalIN4cute5tupleIJiiiiEEENS1_10collective13CollectiveMmaINS1_34MainloopSm90TmaGmmaWarpSpecializedILi12ENS5_IJNS4_1CILi1EEESB_SB_EEENS1_32KernelTmaWarpSpecializedPingpongEEENS5_IJNSA_ILi64EEENSA_ILi80EEESF_EEENS_6half_tENS5_IJlSB_lEEESI_SJ_NS4_8TiledMMAINS4_8MMA_AtomIJNS4_4SM904GMMA25MMA_64x16x16_F32F16F16_SSILNSN_5MajorE0ELSP_0ELNSN_7ScaleInE1ELSQ_1EEEEEENS4_6LayoutISC_NS5_IJNSA_ILi0EEESU_SU_EEEEENS5_IJNS4_10UnderscoreESX_SX_EEEEENS4_13SM90_TMA_LOADENS4_14ComposedLayoutINS4_7SwizzleILi3ELi4ELi3EEENS4_18smem_ptr_flag_bitsILi16EEENST_INS5_IJNSA_ILi8EEESF_EEENS5_IJSF_SB_EEEEEEEvNS4_8identityES10_S1A_vS1B_EENS_8epilogue10collective6detail29Sm90TmaWarpSpecializedAdapterINS1E_15DefaultEpilogueISI_SJ_SJ_NS1D_6thread17LinearCombinationISI_Li1EffLNS1I_9ScaleType4KindE0ELNS_15FloatRoundStyleE2ESI_EENS1_15EpilogueDefaultEEEEEvvEEEEvNT_6ParamsE,@"STO_CUDA_ENTRY STV_DEFAULT"
_ZN7cutlass13device_kernelINS_4gemm6kernel13GemmUniversalIN4cute5tupleIJiiiiEEENS1_10collective13CollectiveMmaINS1_34MainloopSm90TmaGmmaWarpSpecializedILi12ENS5_IJNS4_1CILi1EEESB_SB_EEENS1_32KernelTmaWarpSpecializedPingpongEEENS5_IJNSA_ILi64EEENSA_ILi80EEESF_EEENS_6half_tENS5_IJlSB_lEEESI_SJ_NS4_8TiledMMAINS4_8MMA_AtomIJNS4_4SM904GMMA25MMA_64x16x16_F32F16F16_SSILNSN_5MajorE0ELSP_0ELNSN_7ScaleInE1ELSQ_1EEEEEENS4_6LayoutISC_NS5_IJNSA_ILi0EEESU_SU_EEEEENS5_IJNS4_10UnderscoreESX_SX_EEEEENS4_13SM90_TMA_LOADENS4_14ComposedLayoutINS4_7SwizzleILi3ELi4ELi3EEENS4_18smem_ptr_flag_bitsILi16EEENST_INS5_IJNSA_ILi8EEESF_EEENS5_IJSF_SB_EEEEEEEvNS4_8identityES10_S1A_vS1B_EENS_8epilogue10collective6detail29Sm90TmaWarpSpecializedAdapterINS1E_15DefaultEpilogueISI_SJ_SJ_NS1D_6thread17LinearCombinationISI_Li1EffLNS1I_9ScaleType4KindE0ELNS_15FloatRoundStyleE2ESI_EENS1_15EpilogueDefaultEEEEEvvEEEEvNT_6ParamsE:
[----:B------:R-:W0:Y:S02]  /*0000*/  LDC R1, c[0x0][0x28] ;  /* 0x00000a00ff017b82 */ /* 0x000e240000000800 */
[----:B0-----:R-:W-:Y:S01]  /*0010*/  VIADD R1, R1, 0xfffffff8 ;  /* 0xfffffff801017836 */ /* 0x001fe20000000000 */
[----:B------:R-:W0:Y:S01]  /*0020*/  S2R R5, SR_TID.X ;  /* 0x0000000000057919 */ /* 0x000e220000002100 */
[----:B------:R-:W-:Y:S01]  /*0030*/  ELECT P0, URZ, PT ;  /* 0x00000000003f782f */ /* 0x000fe20003800000 */
[----:B------:R-:W-:Y:S01]  /*0040*/  BSSY B0, `(.L_x_0) ;  /* 0x000000f000007945 */ /* 0x000fe20003800000 */
[--C-:B0-----:R-:W-:Y:S02]  /*0050*/  SHF.R.U32.HI R0, RZ, 0x5, R5.reuse ;  /* 0x00000005ff007819 */ /* 0x101fe40000011605 */
[----:B------:R-:W-:-:S03]  /*0060*/  SHF.R.U32.HI R4, RZ, 0x7, R5 ;  /* 0x00000007ff047819 */ /* 0x000fc60000011605 */
[----:B------:R-:W0:Y:S04]  /*0070*/  SHFL.IDX PT, R2, R0, RZ, 0x1f ;  /* 0x00001fff00027589 */ /* 0x000e2800000e0000 */
[----:B------:R1:W2:Y:S01]  /*0080*/  SHFL.IDX PT, R7, R4, RZ, 0x1f ;  /* 0x00001fff04077589 */ /* 0x0002a200000e0000 */
[----:B0-----:R-:W-:-:S13]  /*0090*/  ISETP.NE.OR P0, PT, R2, RZ, !P0 ;  /* 0x000000ff0200720c */ /* 0x001fda0004705670 */
[----:B-12---:R-:W-:Y:S05]  /*00a0*/  @P0 BRA `(.L_x_1) ;  /* 0x0000000000200947 */ /* 0x006fea0003800000 */
[----:B------:R-:W-:Y:S02]  /*00b0*/  ULDC.64 UR4, c[0x0][0x198] ;  /* 0x0000660000047ab9 */ /* 0x000fe40000000a00 */
[----:B------:R-:W-:Y:S02]  /*00c0*/  UIADD3 UR6, UP0, UR4, 0xf0, URZ ;  /* 0x000000f004067890 */ /* 0x000fe4000ff1e03f */
[----:B------:R-:W-:Y:S02]  /*00d0*/  UIADD3 UR4, UP1, UR4, 0x1f0, URZ ;  /* 0x000001f004047890 */ /* 0x000fe4000ff3e03f */
[----:B------:R-:W-:Y:S02]  /*00e0*/  UIADD3.X UR7, URZ, UR5, URZ, UP0, !UPT ;  /* 0x000000053f077290 */ /* 0x000fe400087fe43f */
[----:B------:R-:W-:-:S07]  /*00f0*/  UIADD3.X UR5, URZ, UR5, URZ, UP1, !UPT ;  /* 0x000000053f057290 */ /* 0x000fce0008ffe43f */
[----:B------:R0:W-:Y:S02]  /*0100*/  UTMACCTL.PF [UR6] ;  /* 0x00000000060079b9 */ /* 0x0001e40008040000 */
[----:B------:R0:W-:Y:S02]  /*0110*/  UTMACCTL.PF [UR4] ;  /* 0x00000000040079b9 */ /* 0x0001e40008040000 */
[----:B0-----:R-:W-:Y:S01]  /*0120*/  NOP ;  /* 0x0000000000007918 */ /* 0x001fe20000000000 */
.L_x_1:
[----:B------:R-:W-:Y:S05]  /*0130*/  BSYNC B0 ;  /* 0x0000000000007941 */ /* 0x000fea0003800000 */
.L_x_0:
[----:B------:R-:W0:Y:S02]  /*0140*/  SHFL.IDX PT, R3, R0, RZ, 0x1f ;  /* 0x00001fff00037589 */ /* 0x000e2400000e0000 */
[----:B0-----:R-:W-:-:S13]  /*0150*/  ISETP.NE.AND P0, PT, R3, RZ, PT ;  /* 0x000000ff0300720c */ /* 0x001fda0003f05270 */
[----:B------:R-:W-:Y:S05]  /*0160*/  @P0 BRA `(.L_x_2) ;  /* 0x0000000000a40947 */ /* 0x000fea0003800000 */
[----:B------:R-:W-:Y:S01]  /*0170*/  ELECT P0, URZ, PT ;  /* 0x00000000003f782f */ /* 0x000fe20003800000 */
[----:B------:R-:W-:-:S12]  /*0180*/  BSSY B0, `(.L_x_2) ;  /* 0x0000027000007945 */ /* 0x000fd80003800000 */
[----:B------:R-:W-:Y:S05]  /*0190*/  @!P0 BRA `(.L_x_3) ;  /* 0x0000000000948947 */ /* 0x000fea0003800000 */
[----:B------:R-:W0:Y:S01]  /*01a0*/  S2UR UR8, SR_CgaCtaId ;  /* 0x00000000000879c3 */ /* 0x000e220000008800 */
[----:B------:R-:W-:Y:S01]  /*01b0*/  UMOV UR4, 0x400 ;  /* 0x0000040000047882 */ /* 0x000fe20000000000 */
[----:B------:R-:W-:Y:S01]  /*01c0*/  UMOV UR5, 0x1 ;  /* 0x0000000100057882 */ /* 0x000fe20000000000 */
[----:B------:R-:W-:Y:S02]  /*01d0*/  UMOV UR6, 0x80 ;  /* 0x0000008000067882 */ /* 0x000fe40000000000 */
[----:B------:R-:W-:-:S04]  /*01e0*/  UIADD3 UR6, -UR6, 0x100000, URZ ;  /* 0x0010000006067890 */ /* 0x000fc8000fffe13f */
[----:B------:R-:W-:Y:S02]  /*01f0*/  USHF.L.U32 UR7, UR6, 0xb, URZ ;  /* 0x0000000b06077899 */ /* 0x000fe4000800063f */
[----:B------:R-:W-:Y:S02]  /*0200*/  USHF.L.U32 UR6, UR6, 0x1, URZ ;  /* 0x0000000106067899 */ /* 0x000fe4000800063f */
[----:B0-----:R-:W-:Y:S02]  /*0210*/  ULEA UR8, UR8, UR4, 0x18 ;  /* 0x0000000408087291 */ /* 0x001fe4000f8ec03f */
[----:B------:R-:W-:-:S04]  /*0220*/  UIADD3 UR4, -UR5, 0x100000, URZ ;  /* 0x0010000005047890 */ /* 0x000fc8000fffe13f */
[----:B------:R-:W-:Y:S02]  /*0230*/  USHF.L.U32 UR5, UR4, 0xb, URZ ;  /* 0x0000000b04057899 */ /* 0x000fe4000800063f */
[----:B------:R-:W-:Y:S01]  /*0240*/  USHF.L.U32 UR4, UR4, 0x1, URZ ;  /* 0x0000000104047899 */ /* 0x000fe2000800063f */
[----:B------:R-:W0:Y:S11]  /*0250*/  FENCE.VIEW.ASYNC.S ;  /* 0x00000000000073c6 */ /* 0x000e360000000000 */
[----:B0-----:R0:W1:Y:S01]  /*0260*/  SYNCS.EXCH.64 URZ, [UR8], UR4 ;  /* 0x00000004083f75b2 */ /* 0x0010620008000100 */
[----:B------:R0:W2:Y:S01]  /*0270*/  SYNCS.EXCH.64 URZ, [UR8+0x60], UR6 ;  /* 0x00006006083f75b2 */ /* 0x0000a20008000100 */
[----:B------:R0:W3:Y:S01]  /*0280*/  SYNCS.EXCH.64 URZ, [UR8+0x8], UR4 ;  /* 0x00000804083f75b2 */ /* 0x0000e20008000100 */
[----:B------:R0:W4:Y:S01]  /*0290*/  SYNCS.EXCH.64 URZ, [UR8+0x68], UR6 ;  /* 0x00006806083f75b2 */ /* 0x0001220008000100 */
[----:B------:R0:W0:Y:S01]  /*02a0*/  SYNCS.EXCH.64 URZ, [UR8+0x10], UR4 ;  /* 0x00001004083f75b2 */ /* 0x0000220008000100 */
        /* <DEDUP_REMOVED lines=19> */
[----:B-1----:R-:W-:Y:S01]  /*03e0*/  NOP ;  /* 0x0000000000007918 */ /* 0x002fe20000000000 */
.L_x_3:
[----:B0-----:R-:W-:Y:S05]  /*03f0*/  BSYNC B0 ;  /* 0x0000000000007941 */ /* 0x001fea0003800000 */
.L_x_2:
[----:B------:R-:W0:Y:S01]  /*0400*/  SHFL.IDX PT, R6, R0, RZ, 0x1f ;  /* 0x00001fff00067589 */ /* 0x000e2200000e0000 */
[----:B------:R-:W-:Y:S01]  /*0410*/  ELECT P0, URZ, PT ;  /* 0x00000000003f782f */ /* 0x000fe20003800000 */
[----:B------:R-:W-:Y:S01]  /*0420*/  NOP ;  /* 0x0000000000007918 */ /* 0x000fe20000000000 */
[----:B------:R-:W-:Y:S01]  /*0430*/  ELECT P1, URZ, PT ;  /* 0x00000000003f782f */ /* 0x000fe20003820000 */
[----:B------:R1:W5:Y:S01]  /*0440*/  SHFL.IDX PT, R3, R0, RZ, 0x1f ;  /* 0x00001fff00037589 */ /* 0x00036200000e0000 */
[----:B------:R-:W-:Y:S01]  /*0450*/  UMOV UR4, 0x20 ;  /* 0x0000002000047882 */ /* 0x000fe20000000000 */
[----:B------:R-:W-:Y:S01]  /*0460*/  UMOV UR11, 0x80 ;  /* 0x00000080000b7882 */ /* 0x000fe20000000000 */
[----:B------:R-:W-:Y:S01]  /*0470*/  NOP ;  /* 0x0000000000007918 */ /* 0x000fe20000000000 */
[----:B------:R-:W2:Y:S01]  /*0480*/  SHFL.IDX PT, R4, R4, RZ, 0x1f ;  /* 0x00001fff04047589 */ /* 0x000ea200000e0000 */
[C---:B------:R-:W-:Y:S01]  /*0490*/  VIADD R31, R7.reuse, 0xffffffff ;  /* 0xffffffff071f7836 */ /* 0x040fe20000000000 */
[----:B------:R-:W-:Y:S01]  /*04a0*/  ULDC.64 UR48, c[0x0][0x208] ;  /* 0x0000820000307ab9 */ /* 0x000fe20000000a00 */
[----:B------:R-:W-:-:S02]  /*04b0*/  ISETP.NE.AND P2, PT, R7, RZ, PT ;  /* 0x000000ff0700720c */ /* 0x000fc40003f45270 */
[----:B-1----:R-:W-:Y:S02]  /*04c0*/  SHF.R.S32.HI R0, RZ, 0x1f, R5 ;  /* 0x0000001fff007819 */ /* 0x002fe40000011405 */
[----:B------:R-:W-:Y:S02]  /*04d0*/  ISETP.GE.U32.AND P3, PT, R31, 0x2, PT ;  /* 0x000000021f00780c */ /* 0x000fe40003f66070 */
[----:B------:R-:W-:-:S04]  /*04e0*/  LEA.HI R0, R0, R5, RZ, 0x7 ;  /* 0x0000000500007211 */ /* 0x000fc800078f38ff */
[----:B------:R-:W-:Y:S02]  /*04f0*/  LOP3.LUT R0, R0, 0xffffff80, RZ, 0xc0, !PT ;  /* 0xffffff8000007812 */ /* 0x000fe400078ec0ff */
[----:B0-----:R-:W-:Y:S02]  /*0500*/  ISETP.NE.OR P0, PT, R6, RZ, !P0 ;  /* 0x000000ff0600720c */ /* 0x001fe40004705670 */
[----:B-----5:R-:W-:Y:S02]  /*0510*/  ISETP.NE.OR P1, PT, R3, RZ, !P1 ;  /* 0x000000ff0300720c */ /* 0x020fe40004f25670 */
[----:B------:R-:W-:Y:S02]  /*0520*/  SHF.R.S32.HI R3, RZ, 0x1f, R2 ;  /* 0x0000001fff037819 */ /* 0x000fe40000011402 */
[----:B--2---:R-:W-:Y:S01]  /*0530*/  R2UR UR43, R4 ;  /* 0x00000000042b72ca */ /* 0x004fe200000e0000 */
[----:B------:R-:W-:Y:S01]  /*0540*/  IMAD.IADD R4, R5, 0x1, -R0 ;  /* 0x0000000105047824 */ /* 0x000fe200078e0a00 */
[----:B------:R-:W-:-:S05]  /*0550*/  LEA.HI R3, R3, R2, RZ, 0x2 ;  /* 0x0000000203037211 */ /* 0x000fca00078f10ff */
[----:B------:R-:W-:Y:S01]  /*0560*/  VOTEU.ALL UP0, P0 ;  /* 0x00000000003f7886 */ /* 0x000fe20000000000 */
[----:B------:R-:W-:Y:S01]  /*0570*/  LOP3.LUT R3, R3, 0xfffffffc, RZ, 0xc0, !PT ;  /* 0xfffffffc03037812 */ /* 0x000fe200078ec0ff */
[----:B------:R-:W-:-:S03]  /*0580*/  VOTEU.ALL UP1, P1 ;  /* 0x00000000003f7886 */ /* 0x000fc60000820000 */
[----:B------:R-:W0:Y:S01]  /*0590*/  @!UP0 S2UR UR7, SR_CgaCtaId ;  /* 0x00000000000789c3 */ /* 0x000e220000008800 */
[----:B------:R-:W-:Y:S01]  /*05a0*/  @!UP0 UMOV UR6, 0x400 ;  /* 0x0000040000068882 */ /* 0x000fe20000000000 */
[----:B------:R-:W-:-:S04]  /*05b0*/  @!UP0 UIADD3 UR4, -UR4, 0x100000, URZ ;  /* 0x0010000004048890 */ /* 0x000fc8000fffe13f */
[----:B------:R-:W-:Y:S02]  /*05c0*/  @!UP0 USHF.L.U32 UR5, UR4, 0xb, URZ ;  /* 0x0000000b04058899 */ /* 0x000fe4000800063f */
[----:B------:R-:W-:Y:S01]  /*05d0*/  @!UP0 USHF.L.U32 UR4, UR4, 0x1, URZ ;  /* 0x0000000104048899 */ /* 0x000fe2000800063f */
[----:B------:R-:W-:Y:S01]  /*05e0*/  IMAD.IADD R14, R2, 0x1, -R3 ;  /* 0x00000001020e7824 */ /* 0x000fe200078e0a03 */
[----:B------:R-:W-:Y:S01]  /*05f0*/  @!UP1 UMOV UR9, 0x400 ;  /* 0x0000040000099882 */ /* 0x000fe20000000000 */
[----:B------:R-:W-:Y:S01]  /*0600*/  VOTEU.ALL UP2, P1 ;  /* 0x00000000003f7886 */ /* 0x000fe20000840000 */
[----:B------:R-:W-:Y:S01]  /*0610*/  VOTEU.ALL UP3, P1 ;  /* 0x00000000003f7886 */ /* 0x000fe20000860000 */
[----:B------:R-:W-:Y:S01]  /*0620*/  VOTEU.ALL UP4, P1 ;  /* 0x00000000003f7886 */ /* 0x000fe20000880000 */
[----:B------:R-:W1:Y:S01]  /*0630*/  @!UP1 S2UR UR10, SR_CgaCtaId ;  /* 0x00000000000a99c3 */ /* 0x000e620000008800 */
[----:B------:R-:W-:Y:S01]  /*0640*/  VOTEU.ALL UP5, P1 ;  /* 0x00000000003f7886 */ /* 0x000fe200008a0000 */
[----:B0-----:R-:W-:-:S02]  /*0650*/  @!UP0 ULEA UR8, UR7, UR6, 0x18 ;  /* 0x0000000607088291 */ /* 0x001fc4000f8ec03f */
[----:B------:R-:W-:-:S04]  /*0660*/  @!UP1 UIADD3 UR6, -UR11, 0x100000, URZ ;  /* 0x001000000b069890 */ /* 0x000fc8000fffe13f */
[----:B------:R-:W-:Y:S02]  /*0670*/  @!UP1 USHF.L.U32 UR7, UR6, 0xb, URZ ;  /* 0x0000000b06079899 */ /* 0x000fe4000800063f */
[----:B------:R-:W-:Y:S01]  /*0680*/  @!UP1 USHF.L.U32 UR6, UR6, 0x1, URZ ;  /* 0x0000000106069899 */ /* 0x000fe2000800063f */
[----:B------:R-:W-:Y:S01]  /*0690*/  VOTEU.ALL UP0, P0 ;  /* 0x00000000003f7886 */ /* 0x000fe20000000000 */
[----:B-1----:R-:W-:Y:S01]  /*06a0*/  @!UP1 ULEA UR9, UR10, UR9, 0x18 ;  /* 0x000000090a099291 */ /* 0x002fe2000f8ec03f */
[----:B------:R-:W-:Y:S02]  /*06b0*/  VOTEU.ALL UP1, P0 ;  /* 0x00000000003f7886 */ /* 0x000fe40000020000 */
[----:B------:R-:W-:Y:S01]  /*06c0*/  ULDC.64 UR10, c[0x0][0x598] ;  /* 0x00016600000a7ab9 */ /* 0x000fe20000000a00 */
[----:B------:R-:W-:Y:S01]  /*06d0*/  ISETP.NE.AND P0, PT, R14, 0x3, PT ;  /* 0x000000030e00780c */ /* 0x000fe20003f05270 */
[----:B------:R-:W0:Y:S02]  /*06e0*/  FENCE.VIEW.ASYNC.S ;  /* 0x00000000000073c6 */ /* 0x000e240000000000 */
[----:B0-----:R0:W3:Y:S01]  /*06f0*/  @!UP0 SYNCS.EXCH.64 URZ, [UR8+0xf0], UR4 ;  /* 0x0000f004083f85b2 */ /* 0x0010e20008000100 */
[----:B------:R-:W-:-:S02]  /*0700*/  ISETP.NE.U32.AND P1, PT, RZ, UR10, PT ;  /* 0x0000000aff007c0c */ /* 0x000fc4000bf25070 */
[----:B------:R-:W-:Y:S02]  /*0710*/  ISETP.EQ.OR P0, PT, R14, RZ, !P0 ;  /* 0x000000ff0e00720c */ /* 0x000fe40004702670 */
[----:B------:R-:W-:Y:S02]  /*0720*/  ISETP.NE.AND.EX P1, PT, RZ, UR11, PT, P1 ;  /* 0x0000000bff007c0c */ /* 0x000fe4000bf25310 */
[----:B------:R-:W-:-:S04]  /*0730*/  ISETP.EQ.AND P0, PT, R7, RZ, P0 ;  /* 0x000000ff0700720c */ /* 0x000fc80000702270 */
[----:B------:R-:W-:-:S04]  /*0740*/  SEL R23, RZ, 0x1, !P0 ;  /* 0x00000001ff177807 */ /* 0x000fc80004000000 */
[----:B------:R-:W-:Y:S01]  /*0750*/  SEL R23, R23, 0x2, P3 ;  /* 0x0000000217177807 */ /* 0x000fe20001800000 */
[----:B------:R0:W3:Y:S01]  /*0760*/  @!UP1 SYNCS.EXCH.64 URZ, [UR8+0xf8], UR4 ;  /* 0x0000f804083f95b2 */ /* 0x0000e20008000100 */
[----:B------:R-:W-:Y:S01]  /*0770*/  NOP ;  /* 0x0000000000007918 */ /* 0x000fe20000000000 */
[----:B------:R0:W3:Y:S01]  /*0780*/  @!UP2 SYNCS.EXCH.64 URZ, [UR9+0xd0], UR6 ;  /* 0x0000d006093fa5b2 */ /* 0x0000e20008000100 */
[----:B------:R0:W3:Y:S01]  /*0790*/  @!UP3 SYNCS.EXCH.64 URZ, [UR9+0xd8], UR6 ;  /* 0x0000d806093fb5b2 */ /* 0x0000e20008000100 */
[----:B------:R0:W3:Y:S01]  /*07a0*/  @!UP4 SYNCS.EXCH.64 URZ, [UR9+0xe0], UR6 ;  /* 0x0000e006093fc5b2 */ /* 0x0000e20008000100 */
[----:B------:R0:W3:Y:S01]  /*07b0*/  @!UP5 SYNCS.EXCH.64 URZ, [UR9+0xe8], UR6 ;  /* 0x0000e806093fd5b2 */ /* 0x0000e20008000100 */
[----:B------:R-:W-:Y:S01]  /*07c0*/  NOP ;  /* 0x0000000000007918 */ /* 0x000fe20000000000 */
[----:B---34-:R-:W-:Y:S06]  /*07d0*/  BAR.SYNC.DEFER_BLOCKING 0x0 ;  /* 0x0000000000007b1d */ /* 0x018fec0000010000 */
[----:B0-----:R-:W-:Y:S05]  /*07e0*/  @!P1 BRA `(.L_x_4) ;  /* 0x00000000001c9947 */ /* 0x001fea0003800000 */
[----:B------:R-:W0:Y:S02]  /*07f0*/  LDC.64 R2, c[0x0][0x598] ;  /* 0x00016600ff027b82 */ /* 0x000e240000000a00 */
[----:B0-----:R-:W2:Y:S02]  /*0800*/  LDG.E.64 R2, desc[UR48][R2.64] ;  /* 0x0000003002027981 */ /* 0x001ea4000c1e1b00 */
[----:B--2---:R-:W-:-:S04]  /*0810*/  ISETP.NE.U32.AND P0, PT, R2, RZ, PT ;  /* 0x000000ff0200720c */ /* 0x004fc80003f05070 */
[----:B------:R-:W-:-:S13]  /*0820*/  ISETP.NE.AND.EX P0, PT, R3, RZ, PT, P0 ;  /* 0x000000ff0300720c */ /* 0x000fda0003f05300 */
[----:B------:R-:W-:Y:S05]  /*0830*/  @!P0 BRA `(.L_x_4) ;  /* 0x0000000000088947 */ /* 0x000fea0003800000 */
[----:B------:R1:W5:Y:S01]  /*0840*/  LD.E R64, desc[UR48][R2.64] ;  /* 0x0000003002407980 */ /* 0x000362000c101900 */
[----:B------:R-:W-:Y:S05]  /*0850*/  BRA `(.L_x_5) ;  /* 0x0000000000247947 */ /* 0x000fea0003800000 */
.L_x_4:
[----:B------:R-:W-:Y:S02]  /*0860*/  ULDC.64 UR4, c[0x0][0x588] ;  /* 0x0001620000047ab9 */ /* 0x000fe40000000a00 */
[----:B------:R-:W-:-:S04]  /*0870*/  ISETP.NE.U32.AND P0, PT, RZ, UR4, PT ;  /* 0x00000004ff007c0c */ /* 0x000fc8000bf05070 */
[----:B------:R-:W-:-:S13]  /*0880*/  ISETP.NE.AND.EX P0, PT, RZ, UR5, PT, P0 ;  /* 0x00000005ff007c0c */ /* 0x000fda000bf05300 */
[----:B------:R-:W-:Y:S05]  /*0890*/  @!P0 BRA `(.L_x_6) ;  /* 0x00000000000c8947 */ /* 0x000fea0003800000 */
[----:B------:R-:W0:Y:S02]  /*08a0*/  LDC.64 R64, c[0x0][0x588] ;  /* 0x00016200ff407b82 */ /* 0x000e240000000a00 */
[----:B0-----:R0:W5:Y:S01]  /*08b0*/  LDG.E R64, desc[UR48][R64.64] ;  /* 0x0000003040407981 */ /* 0x001162000c1e1900 */
[----:B------:R-:W-:Y:S05]  /*08c0*/  BRA `(.L_x_5) ;  /* 0x0000000000087947 */ /* 0x000fea0003800000 */
.L_x_6:
[----:B------:R-:W-:Y:S02]  /*08d0*/  ULDC UR4, c[0x0][0x580] ;  /* 0x0001600000047ab9 */ /* 0x000fe40000000800 */
[----:B------:R-:W-:-:S07]  /*08e0*/  IMAD.U32 R64, RZ, RZ, UR4 ;  /* 0x00000004ff407e24 */ /* 0x000fce000f8e00ff */
.L_x_5:
[----:B------:R-:W-:Y:S02]  /*08f0*/  ULDC.64 UR4, c[0x0][0x5a0] ;  /* 0x0001680000047ab9 */ /* 0x000fe40000000a00 */
[----:B------:R-:W-:-:S04]  /*0900*/  ISETP.NE.U32.AND P0, PT, RZ, UR4, PT ;  /* 0x00000004ff007c0c */ /* 0x000fc8000bf05070 */
[----:B------:R-:W-:-:S13]  /*0910*/  ISETP.NE.AND.EX P0, PT, RZ, UR5, PT, P0 ;  /* 0x00000005ff007c0c */ /* 0x000fda000bf05300 */
[----:B------:R-:W-:Y:S05]  /*0920*/  @!P0 BRA `(.L_x_7) ;  /* 0x00000000001c8947 */ /* 0x000fea0003800000 */
[----:B-1----:R-:W1:Y:S02]  /*0930*/  LDC.64 R2, c[0x0][0x5a0] ;  /* 0x00016800ff027b82 */ /* 0x002e640000000a00 */
[----:B-1----:R-:W2:Y:S02]  /*0940*/  LDG.E.64 R2, desc[UR48][R2.64] ;  /* 0x0000003002027981 */ /* 0x002ea4000c1e1b00 */
[----:B--2---:R-:W-:-:S04]  /*0950*/  ISETP.NE.U32.AND P0, PT, R2, RZ, PT ;  /* 0x000000ff0200720c */ /* 0x004fc80003f05070 */
[----:B------:R-:W-:-:S13]  /*0960*/  ISETP.NE.AND.EX P0, PT, R3, RZ, PT, P0 ;  /* 0x000000ff0300720c */ /* 0x000fda0003f05300 */
[----:B------:R-:W-:Y:S05]  /*0970*/  @!P0 BRA `(.L_x_7) ;  /* 0x0000000000088947 */ /* 0x000fea0003800000 */
[----:B0-----:R2:W5:Y:S01]  /*0980*/  LD.E R65, desc[UR48][R2.64] ;  /* 0x0000003002417980 */ /* 0x001562000c101900 */
[----:B------:R-:W-:Y:S05]  /*0990*/  BRA `(.L_x_8) ;  /* 0x0000000000247947 */ /* 0x000fea0003800000 */
.L_x_7:
[----:B------:R-:W-:Y:S02]  /*09a0*/  ULDC.64 UR4, c[0x0][0x590] ;  /* 0x0001640000047ab9 */ /* 0x000fe40000000a00 */
[----:B------:R-:W-:-:S04]  /*09b0*/  ISETP.NE.U32.AND P0, PT, RZ, UR4, PT ;  /* 0x00000004ff007c0c */ /* 0x000fc8000bf05070 */
[----:B------:R-:W-:-:S13]  /*09c0*/  ISETP.NE.AND.EX P0, PT, RZ, UR5, PT, P0 ;  /* 0x00000005ff007c0c */ /* 0x000fda000bf05300 */
[----:B------:R-:W-:Y:S05]  /*09d0*/  @!P0 BRA `(.L_x_9) ;  /* 0x00000000000c8947 */ /* 0x000fea0003800000 */
[----:B-1----:R-:W0:Y:S02]  /*09e0*/  LDC.64 R2, c[0x0][0x590] ;  /* 0x00016400ff027b82 */ /* 0x002e240000000a00 */
[----:B0-----:R0:W5:Y:S01]  /*09f0*/  LDG.E R65, desc[UR48][R2.64] ;  /* 0x0000003002417981 */ /* 0x001162000c1e1900 */
[----:B------:R-:W-:Y:S05]  /*0a00*/  BRA `(.L_x_8) ;  /* 0x0000000000087947 */ /* 0x000fea0003800000 */
.L_x_9:
[----:B------:R-:W-:Y:S02]  /*0a10*/  ULDC UR4, c[0x0][0x584] ;  /* 0x0001610000047ab9 */ /* 0x000fe40000000800 */
[----:B0-----:R-:W-:-:S07]  /*0a20*/  IMAD.U32 R65, RZ, RZ, UR4 ;  /* 0x00000004ff417e24 */ /* 0x001fce000f8e00ff */
.L_x_8:
[----:B012---:R-:W0:Y:S01]  /*0a30*/  LDC R2, c[0x0][0x65c] ;  /* 0x00019700ff027b82 */ /* 0x007e220000000800 */
[----:B------:R-:W1:Y:S01]  /*0a40*/  S2R R15, SR_CTAID.Y ;  /* 0x00000000000f7919 */ /* 0x000e620000002600 */
[----:B------:R-:W-:Y:S01]  /*0a50*/  ULDC UR6, c[0x0][0x28c] ;  /* 0x0000a30000067ab9 */ /* 0x000fe20000000800 */
[----:B------:R-:W-:Y:S01]  /*0a60*/  ISETP.NE.AND P0, PT, R7, 0x2, PT ;  /* 0x000000020700780c */ /* 0x000fe20003f05270 */
[----:B------:R-:W-:Y:S01]  /*0a70*/  UIADD3 UR6, UR6, 0x3f, URZ ;  /* 0x0000003f06067890 */ /* 0x000fe2000fffe03f */
[----:B------:R-:W2:Y:S01]  /*0a80*/  S2R R6, SR_CTAID.X ;  /* 0x0000000000067919 */ /* 0x000ea20000002500 */
[----:B------:R-:W-:Y:S01]  /*0a90*/  UMOV UR36, URZ ;  /* 0x0000003f00247c82 */ /* 0x000fe20008000000 */
[----:B------:R-:W-:Y:S01]  /*0aa0*/  UMOV UR37, URZ ;  /* 0x0000003f00257c82 */ /* 0x000fe20008000000 */
[----:B------:R-:W-:Y:S01]  /*0ab0*/  USHF.R.S32.HI UR7, URZ, 0x1f, UR6 ;  /* 0x0000001f3f077899 */ /* 0x000fe20008011406 */
[----:B------:R-:W-:-:S03]  /*0ac0*/  ULDC.64 UR8, c[0x0][0x650] ;  /* 0x0001940000087ab9 */ /* 0x000fc60000000a00 */
[----:B------:R-:W-:-:S04]  /*0ad0*/  ULEA.HI UR7, UR7, UR6, URZ, 0x6 ;  /* 0x0000000607077291 */ /* 0x000fc8000f8f303f */
[----:B------:R-:W-:Y:S01]  /*0ae0*/  USHF.R.S32.HI UR38, URZ, 0x6, UR7 ;  /* 0x000000063f267899 */ /* 0x000fe20008011407 */
[----:B0-----:R-:W-:-:S13]  /*0af0*/  ISETP.NE.AND P1, PT, R2, 0x1, PT ;  /* 0x000000010200780c */ /* 0x001fda0003f25270 */
[----:B------:R-:W2:Y:S01]  /*0b00*/  @P1 LDC R17, c[0x0][0x10] ;  /* 0x00000400ff111b82 */ /* 0x000ea20000000800 */
[----:B-1----:R-:W-:Y:S02]  /*0b10*/  @P1 IMAD.MOV.U32 R8, RZ, RZ, R15 ;  /* 0x000000ffff081224 */ /* 0x002fe400078e000f */
[----:B------:R-:W-:Y:S02]  /*0b20*/  @P1 IMAD.MOV.U32 R9, RZ, RZ, RZ ;  /* 0x000000ffff091224 */ /* 0x000fe400078e00ff */
[----:B------:R-:W-:-:S03]  /*0b30*/  @P1 IMAD.MOV.U32 R7, RZ, RZ, RZ ;  /* 0x000000ffff071224 */ /* 0x000fc600078e00ff */
[----:B------:R-:W0:Y:S01]  /*0b40*/  @!P1 LDC R3, c[0x0][0xc] ;  /* 0x00000300ff039b82 */ /* 0x000e220000000800 */
[----:B------:R-:W-:Y:S01]  /*0b50*/  ULDC UR4, c[0x0][0xc] ;  /* 0x0000030000047ab9 */ /* 0x000fe20000000800 */
[----:B------:R-:W-:Y:S02]  /*0b60*/  ULDC UR5, c[0x0][0x10] ;  /* 0x0000040000057ab9 */ /* 0x000fe40000000800 */
[----:B------:R-:W-:-:S04]  /*0b70*/  UIMAD.WIDE.U32 UR4, UR4, UR5, URZ ;  /* 0x00000005040472a5 */ /* 0x000fc8000f8e003f */
[----:B------:R-:W1:Y:S01]  /*0b80*/  LDC R0, c[0x0][0x14] ;  /* 0x00000500ff007b82 */ /* 0x000e620000000800 */
[----:B--2---:R-:W-:-:S04]  /*0b90*/  @P1 IMAD.WIDE.U32 R16, R6, R17, R8 ;  /* 0x0000001106101225 */ /* 0x004fc800078e0008 */
[----:B------:R-:W-:Y:S02]  /*0ba0*/  @P1 IMAD.IADD R17, R17, 0x1, R7 ;  /* 0x0000000111111824 */ /* 0x000fe400078e0207 */
[----:B------:R-:W-:Y:S02]  /*0bb0*/  IMAD.MOV.U32 R7, RZ, RZ, RZ ;  /* 0x000000ffff077224 */ /* 0x000fe400078e00ff */
[----:B0-----:R-:W-:-:S04]  /*0bc0*/  @!P1 IMAD.WIDE.U32 R8, R3, R15, R6 ;  /* 0x0000000f03089225 */ /* 0x001fc800078e0006 */
[----:B------:R-:W-:Y:S02]  /*0bd0*/  @!P1 IMAD.MOV.U32 R16, RZ, RZ, R8 ;  /* 0x000000ffff109224 */ /* 0x000fe400078e0008 */
[----:B-1----:R-:W-:-:S04]  /*0be0*/  IMAD.WIDE.U32 R10, R0, UR4, RZ ;  /* 0x00000004000a7c25 */ /* 0x002fc8000f8e00ff */
[----:B------:R-:W-:Y:S01]  /*0bf0*/  IMAD R3, R0, UR5, RZ ;  /* 0x0000000500037c24 */ /* 0x000fe2000f8e02ff */
[----:B------:R0:W-:Y:S01]  /*0c00*/  STL.64 [R1], R10 ;  /* 0x0000000a01007387 */ /* 0x0001e20000100a00 */
[----:B------:R-:W-:Y:S02]  /*0c10*/  @!P1 IMAD.MOV.U32 R17, RZ, RZ, R9 ;  /* 0x000000ffff119224 */ /* 0x000fe400078e0009 */
[----:B------:R-:W-:Y:S01]  /*0c20*/  IMAD.IADD R0, R11, 0x1, R3 ;  /* 0x000000010b007824 */ /* 0x000fe200078e0203 */
[----:B------:R-:W-:Y:S06]  /*0c30*/  @P0 BRA `(.L_x_10) ;  /* 0x0000000000200947 */ /* 0x000fec0003800000 */
[----:B------:R-:W-:Y:S01]  /*0c40*/  UISETP.GE.U32.AND UP0, UPT, UR38, 0xc, UPT ;  /* 0x0000000c2600788c */ /* 0x000fe2000bf06070 */
[----:B------:R-:W-:Y:S01]  /*0c50*/  IADD3 R16, P0, R16, R10, RZ ;  /* 0x0000000a10107210 */ /* 0x000fe20007f1e0ff */
[----:B------:R-:W-:Y:S01]  /*0c60*/  UIMAD.WIDE.U32 UR4, UR38, -0x55555555, URZ ;  /* 0xaaaaaaab260478a5 */ /* 0x000fe2000f8e003f */
[----:B------:R-:W-:-:S03]  /*0c70*/  UMOV UR37, URZ ;  /* 0x0000003f00257c82 */ /* 0x000fc60008000000 */
[----:B------:R-:W-:Y:S01]  /*0c80*/  USHF.R.U32.HI UR4, URZ, 0x3, UR5 ;  /* 0x000000033f047899 */ /* 0x000fe20008011605 */
[----:B------:R-:W-:-:S03]  /*0c90*/  IMAD.X R17, R0, 0x1, R17, P0 ;  /* 0x0000000100117824 */ /* 0x000fc600000e0611 */
[----:B------:R-:W-:Y:S02]  /*0ca0*/  UIMAD UR36, UR4, -0xc, UR38 ;  /* 0xfffffff4042478a4 */ /* 0x000fe4000f8e0226 */
[----:B------:R-:W-:-:S12]  /*0cb0*/  @UP0 ULOP3.LUT UR37, UR4, 0x1, URZ, 0xc0, !UPT ;  /* 0x0000000104250892 */ /* 0x000fd8000f8ec03f */
.L_x_10:
[----:B------:R-:W-:Y:S01]  /*0cc0*/  ISETP.GE.U32.AND P0, PT, R16, UR8, PT ;  /* 0x0000000810007c0c */ /* 0x000fe2000bf06070 */
[----:B------:R-:W-:Y:S01]  /*0cd0*/  IMAD.MOV.U32 R22, RZ, RZ, -0x1 ;  /* 0xffffffffff167424 */ /* 0x000fe200078e00ff */
[----:B------:R-:W-:Y:S01]  /*0ce0*/  PRMT R3, RZ, 0x7610, R3 ;  /* 0x00007610ff037816 */ /* 0x000fe20000000003 */
[----:B------:R-:W-:Y:S01]  /*0cf0*/  IMAD.MOV.U32 R18, RZ, RZ, -0x1 ;  /* 0xffffffffff127424 */ /* 0x000fe200078e00ff */
[----:B------:R-:W-:Y:S01]  /*0d00*/  ISETP.GE.U32.AND.EX P0, PT, R17, UR9, PT, P0 ;  /* 0x0000000911007c0c */ /* 0x000fe2000bf06100 */
[----:B------:R-:W-:-:S12]  /*0d10*/  IMAD.MOV.U32 R19, RZ, RZ, -0x1 ;  /* 0xffffffffff137424 */ /* 0x000fd800078e00ff */
[----:B------:R-:W-:Y:S05]  /*0d20*/  @P0 BRA `(.L_x_11) ;  /* 0x0000000400580947 */ /* 0x000fea0003800000 */
[----:B------:R-:W1:Y:S01]  /*0d30*/  LDC.64 R20, c[0x0][0x628] ;  /* 0x00018a00ff147b82 */ /* 0x000e620000000a00 */
[----:B------:R-:W-:Y:S02]  /*0d40*/  IMAD.MOV.U32 R8, RZ, RZ, R16 ;  /* 0x000000ffff087224 */ /* 0x000fe400078e0010 */
[----:B------:R-:W-:-:S05]  /*0d50*/  IMAD.MOV.U32 R9, RZ, RZ, R17 ;  /* 0x000000ffff097224 */ /* 0x000fca00078e0011 */
[----:B------:R-:W2:Y:S08]  /*0d60*/  LDC R18, c[0x0][0x630] ;  /* 0x00018c00ff127b82 */ /* 0x000eb00000000800 */
[----:B------:R-:W3:Y:S01]  /*0d70*/  LDC.64 R24, c[0x0][0x620] ;  /* 0x00018800ff187b82 */ /* 0x000ee20000000a00 */
[----:B-1----:R-:W-:-:S04]  /*0d80*/  ISETP.NE.U32.AND P0, PT, R20, RZ, PT ;  /* 0x000000ff1400720c */ /* 0x002fc80003f05070 */
[----:B------:R-:W-:-:S13]  /*0d90*/  ISETP.NE.AND.EX P0, PT, R21, RZ, PT, P0 ;  /* 0x000000ff1500720c */ /* 0x000fda0003f05300 */
[----:B--23--:R-:W-:Y:S05]  /*0da0*/  @!P0 BRA `(.L_x_12) ;  /* 0x0000000000288947 */ /* 0x00cfea0003800000 */
[----:B------:R-:W1:Y:S02]  /*0db0*/  LDC R3, c[0x0][0x634] ;  /* 0x00018d00ff037b82 */ /* 0x000e640000000800 */
[----:B-1----:R-:W-:-:S05]  /*0dc0*/  IADD3 R3, P0, R16, R3, RZ ;  /* 0x0000000310037210 */ /* 0x002fca0007f1e0ff */
[----:B------:R-:W-:-:S04]  /*0dd0*/  IMAD.X R19, RZ, RZ, R17, P0 ;  /* 0x000000ffff137224 */ /* 0x000fc800000e0611 */
[----:B------:R-:W-:-:S04]  /*0de0*/  IMAD.WIDE.U32 R8, R19, R20, RZ ;  /* 0x0000001413087225 */ /* 0x000fc800078e00ff */
[----:B0-----:R-:W-:-:S04]  /*0df0*/  IMAD.WIDE.U32 R10, P0, R3, R21, R8 ;  /* 0x00000015030a7225 */ /* 0x001fc80007800008 */
[----:B------:R-:W-:-:S04]  /*0e00*/  IMAD.WIDE.U32 R8, R3, R20, RZ ;  /* 0x0000001403087225 */ /* 0x000fc800078e00ff */
[----:B------:R-:W-:Y:S01]  /*0e10*/  IMAD.X R13, RZ, RZ, RZ, P0 ;  /* 0x000000ffff0d7224 */ /* 0x000fe200000e06ff */
[----:B------:R-:W-:Y:S01]  /*0e20*/  IADD3 RZ, P0, R9, R10, RZ ;  /* 0x0000000a09ff7210 */ /* 0x000fe20007f1e0ff */
[----:B------:R-:W-:-:S04]  /*0e30*/  IMAD.MOV.U32 R12, RZ, RZ, R11 ;  /* 0x000000ffff0c7224 */ /* 0x000fc800078e000b */
[----:B------:R-:W-:-:S08]  /*0e40*/  IMAD.WIDE.U32.X R8, R19, R21, R12, P0 ;  /* 0x0000001513087225 */ /* 0x000fd000000e040c */
.L_x_12:
[-CC-:B------:R-:W-:Y:S01]  /*0e50*/  SHF.R.U64 R30, R8, R18.reuse, R9.reuse ;  /* 0x00000012081e7219 */ /* 0x180fe20000001209 */
[----:B------:R-:W1:Y:S01]  /*0e60*/  LDC R12, c[0x0][0x618] ;  /* 0x00018600ff0c7b82 */ /* 0x000e620000000800 */
[----:B------:R-:W-:Y:S01]  /*0e70*/  SHF.R.U32.HI R7, RZ, R18, R9 ;  /* 0x00000012ff077219 */ /* 0x000fe20000011609 */
[----:B------:R-:W-:Y:S01]  /*0e80*/  ULDC UR4, c[0x0][0x150] ;  /* 0x0000540000047ab9 */ /* 0x000fe20000000800 */
[----:B0-----:R-:W-:Y:S02]  /*0e90*/  IADD3 R11, P0, RZ, -R30, RZ ;  /* 0x8000001eff0b7210 */ /* 0x001fe40007f1e0ff */
[----:B------:R-:W-:-:S03]  /*0ea0*/  I2FP.F32.U32 R3, R6 ;  /* 0x0000000600037245 */ /* 0x000fc60000201000 */
[----:B------:R-:W0:Y:S01]  /*0eb0*/  LDC.64 R26, c[0x0][0x640] ;  /* 0x00019000ff1a7b82 */ /* 0x000e220000000a00 */
[----:B------:R-:W-:Y:S02]  /*0ec0*/  IMAD.X R13, RZ, RZ, ~R7, P0 ;  /* 0x000000ffff0d7224 */ /* 0x000fe400000e0e07 */
[----:B------:R-:W-:Y:S01]  /*0ed0*/  FMUL R3, R3, UR4 ;  /* 0x0000000403037c20 */ /* 0x000fe20008400000 */
[----:B------:R-:W-:Y:S01]  /*0ee0*/  IMAD.WIDE.U32 R8, R11, R24, R16 ;  /* 0x000000180b087225 */ /* 0x000fe200078e0010 */
[----:B------:R-:W-:-:S03]  /*0ef0*/  ULDC UR4, c[0x0][0x154] ;  /* 0x0000550000047ab9 */ /* 0x000fc60000000800 */
[----:B------:R-:W-:Y:S01]  /*0f00*/  IMAD R10, R13, R24, RZ ;  /* 0x000000180d0a7224 */ /* 0x000fe200078e02ff */
[----:B------:R-:W2:Y:S01]  /*0f10*/  LDC R7, c[0x0][0x144] ;  /* 0x00005100ff077b82 */ /* 0x000ea20000000800 */
[----:B------:R-:W3:Y:S02]  /*0f20*/  F2I.U32.TRUNC.NTZ R3, R3 ;  /* 0x0000000300037305 */ /* 0x000ee4000020f000 */
[----:B------:R-:W-:-:S04]  /*0f30*/  IMAD R11, R11, R25, R10 ;  /* 0x000000190b0b7224 */ /* 0x000fc800078e020a */
[----:B------:R-:W-:Y:S01]  /*0f40*/  IMAD.IADD R9, R9, 0x1, R11 ;  /* 0x0000000109097824 */ /* 0x000fe200078e020b */
[----:B------:R-:W4:Y:S01]  /*0f50*/  LDC R18, c[0x0][0x608] ;  /* 0x00018200ff127b82 */ /* 0x000f220000000800 */
[----:B------:R-:W-:-:S03]  /*0f60*/  IMAD.MOV.U32 R11, RZ, RZ, -0x1 ;  /* 0xffffffffff0b7424 */ /* 0x000fc600078e00ff */
[-C--:B-1----:R-:W-:Y:S02]  /*0f70*/  SHF.R.U64 R22, R8, R12.reuse, R9 ;  /* 0x0000000c08167219 */ /* 0x082fe40000001209 */
[----:B------:R-:W-:Y:S02]  /*0f80*/  I2FP.F32.U32 R8, R15 ;  /* 0x0000000f00087245 */ /* 0x000fe40000201000 */
[----:B------:R-:W1:Y:S01]  /*0f90*/  LDC R24, c[0x0][0x658] ;  /* 0x00019600ff187b82 */ /* 0x000e620000000800 */
[----:B0-----:R-:W-:Y:S01]  /*0fa0*/  ISETP.NE.U32.AND P0, PT, R26, RZ, PT ;  /* 0x000000ff1a00720c */ /* 0x001fe20003f05070 */
[----:B---3--:R-:W-:Y:S01]  /*0fb0*/  IMAD.MOV R10, RZ, RZ, -R3 ;  /* 0x000000ffff0a7224 */ /* 0x008fe200078e0a03 */
[----:B------:R-:W-:Y:S01]  /*0fc0*/  SHF.R.U32.HI R9, RZ, R12, R9 ;  /* 0x0000000cff097219 */ /* 0x000fe20000011609 */
[----:B------:R-:W-:Y:S01]  /*0fd0*/  FMUL R8, R8, UR4 ;  /* 0x0000000408087c20 */ /* 0x000fe20008400000 */
[----:B------:R-:W-:-:S03]  /*0fe0*/  ISETP.NE.AND.EX P0, PT, R27, RZ, PT, P0 ;  /* 0x000000ff1b00720c */ /* 0x000fc60003f05300 */
[----:B------:R-:W0:Y:S01]  /*0ff0*/  LDC R20, c[0x0][0x148] ;  /* 0x00005200ff147b82 */ /* 0x000e220000000800 */
[----:B--2---:R-:W-:-:S07]  /*1000*/  IMAD R3, R7, R10, R6 ;  /* 0x0000000a07037224 */ /* 0x004fce00078e0206 */
[----:B------:R-:W2:Y:S01]  /*1010*/  LDC R21, c[0x0][0x600] ;  /* 0x00018000ff157b82 */ /* 0x000ea20000000800 */
[-CC-:B----4-:R-:W-:Y:S02]  /*1020*/  SHF.R.U64 R32, R22, R18.reuse, R9.reuse ;  /* 0x0000001216207219 */ /* 0x190fe40000001209 */
[----:B------:R-:W-:Y:S01]  /*1030*/  SHF.R.U32.HI R7, RZ, R18, R9 ;  /* 0x00000012ff077219 */ /* 0x000fe20000011609 */
[----:B------:R-:W-:Y:S01]  /*1040*/  IMAD.MOV.U32 R9, RZ, RZ, 0x1 ;  /* 0x00000001ff097424 */ /* 0x000fe200078e00ff */
[----:B------:R3:W4:Y:S03]  /*1050*/  F2I.U32.TRUNC.NTZ R18, R8 ;  /* 0x0000000800127305 */ /* 0x000726000020f000 */
[----:B------:R-:W0:Y:S01]  /*1060*/  LDC R25, c[0x0][0x648] ;  /* 0x00019200ff197b82 */ /* 0x000e220000000800 */
[-C--:B-1----:R-:W-:Y:S02]  /*1070*/  SHF.L.U32 R6, R11, R24.reuse, RZ ;  /* 0x000000180b067219 */ /* 0x082fe400000006ff */
[----:B------:R-:W-:-:S02]  /*1080*/  SHF.R.U64 R34, R32, R24, R7 ;  /* 0x0000001820227219 */ /* 0x000fc40000001207 */
[----:B------:R-:W-:Y:S02]  /*1090*/  LOP3.LUT R13, RZ, R6, RZ, 0x33, !PT ;  /* 0x00000006ff0d7212 */ /* 0x000fe400078e33ff */
[-C--:B------:R-:W-:Y:S01]  /*10a0*/  SHF.R.U32.HI R7, RZ, R24.reuse, R7 ;  /* 0x00000018ff077219 */ /* 0x080fe20000011607 */
[----:B------:R-:W1:Y:S01]  /*10b0*/  LDC R29, c[0x0][0x638] ;  /* 0x00018e00ff1d7b82 */ /* 0x000e620000000800 */
[----:B------:R-:W-:Y:S01]  /*10c0*/  SHF.L.U32 R12, R9, R24, RZ ;  /* 0x00000018090c7219 */ /* 0x000fe200000006ff */
[----:B------:R-:W-:-:S06]  /*10d0*/  IMAD.MOV.U32 R6, RZ, RZ, R34 ;  /* 0x000000ffff067224 */ /* 0x000fcc00078e0022 */
[----:B------:R-:W0:Y:S01]  /*10e0*/  LDC R28, c[0x0][0x610] ;  /* 0x00018400ff1c7b82 */ /* 0x000e220000000800 */
[----:B---34-:R-:W-:Y:S05]  /*10f0*/  @!P0 BRA `(.L_x_13) ;  /* 0x0000000000288947 */ /* 0x018fea0003800000 */
[----:B------:R-:W3:Y:S02]  /*1100*/  LDC R11, c[0x0][0x64c] ;  /* 0x00019300ff0b7b82 */ /* 0x000ee40000000800 */
[----:B---3--:R-:W-:-:S05]  /*1110*/  IADD3 R11, P0, R34, R11, RZ ;  /* 0x0000000b220b7210 */ /* 0x008fca0007f1e0ff */
[----:B------:R-:W-:-:S04]  /*1120*/  IMAD.X R19, RZ, RZ, R7, P0 ;  /* 0x000000ffff137224 */ /* 0x000fc800000e0607 */
[----:B------:R-:W-:-:S04]  /*1130*/  IMAD.WIDE.U32 R6, R19, R26, RZ ;  /* 0x0000001a13067225 */ /* 0x000fc800078e00ff */
[----:B------:R-:W-:-:S04]  /*1140*/  IMAD.WIDE.U32 R8, P0, R11, R27, R6 ;  /* 0x0000001b0b087225 */ /* 0x000fc80007800006 */
[----:B------:R-:W-:-:S04]  /*1150*/  IMAD.WIDE.U32 R6, R11, R26, RZ ;  /* 0x0000001a0b067225 */ /* 0x000fc800078e00ff */
[----:B------:R-:W-:Y:S01]  /*1160*/  IMAD.X R11, RZ, RZ, RZ, P0 ;  /* 0x000000ffff0b7224 */ /* 0x000fe200000e06ff */
[----:B------:R-:W-:Y:S01]  /*1170*/  IADD3 RZ, P0, R7, R8, RZ ;  /* 0x0000000807ff7210 */ /* 0x000fe20007f1e0ff */
[----:B------:R-:W-:-:S04]  /*1180*/  IMAD.MOV.U32 R10, RZ, RZ, R9 ;  /* 0x000000ffff0a7224 */ /* 0x000fc800078e0009 */
[----:B------:R-:W-:-:S08]  /*1190*/  IMAD.WIDE.U32.X R6, R19, R27, R10, P0 ;  /* 0x0000001b13067225 */ /* 0x000fd000000e040a */
.L_x_13:
[----:B0-----:R-:W-:Y:S01]  /*11a0*/  SHF.R.U64 R6, R6, R25, R7 ;  /* 0x0000001906067219 */ /* 0x001fe20000001207 */
[----:B--2---:R-:W-:Y:S01]  /*11b0*/  VIADD R7, R21, 0xffffffff ;  /* 0xffffffff15077836 */ /* 0x004fe20000000000 */
[----:B------:R-:W-:Y:S01]  /*11c0*/  LOP3.LUT R13, R32, R13, RZ, 0xc0, !PT ;  /* 0x0000000d200d7212 */ /* 0x000fe200078ec0ff */
[----:B------:R-:W-:Y:S02]  /*11d0*/  IMAD.MOV R18, RZ, RZ, -R18 ;  /* 0x000000ffff127224 */ /* 0x000fe400078e0a12 */
[----:B------:R-:W-:Y:S01]  /*11e0*/  IMAD.MOV R8, RZ, RZ, -R6 ;  /* 0x000000ffff087224 */ /* 0x000fe200078e0a06 */
[----:B------:R-:W-:Y:S01]  /*11f0*/  LOP3.LUT R7, R22, R7, RZ, 0xc0, !PT ;  /* 0x0000000716077212 */ /* 0x000fe200078ec0ff */
[----:B------:R-:W-:Y:S02]  /*1200*/  IMAD R12, R12, R6, R13 ;  /* 0x000000060c0c7224 */ /* 0x000fe400078e020d */
[----:B------:R-:W-:Y:S02]  /*1210*/  @P1 IMAD R3, R20, R18, R15 ;  /* 0x0000001214031224 */ /* 0x000fe400078e020f */
[----:B-1----:R-:W-:-:S02]  /*1220*/  IMAD R6, R8, R29, R34 ;  /* 0x0000001d08067224 */ /* 0x002fc400078e0222 */
[----:B------:R-:W-:Y:S02]  /*1230*/  IMAD R22, R12, R28, R3 ;  /* 0x0000001c0c167224 */ /* 0x000fe400078e0203 */
[----:B------:R-:W-:Y:S02]  /*1240*/  IMAD R7, R6, R21, R7 ;  /* 0x0000001506077224 */ /* 0x000fe400078e0207 */
[----:B------:R-:W-:Y:S02]  /*1250*/  IMAD.MOV.U32 R3, RZ, RZ, 0x1 ;  /* 0x00000001ff037424 */ /* 0x000fe400078e00ff */
[----:B------:R-:W-:Y:S01]  /*1260*/  IMAD.MOV.U32 R19, RZ, RZ, R30 ;  /* 0x000000ffff137224 */ /* 0x000fe200078e001e */
[----:B------:R-:W-:Y:S02]  /*1270*/  SEL R18, R7, R22, !P1 ;  /* 0x0000001607127207 */ /* 0x000fe40004800000 */
[----:B------:R-:W-:-:S07]  /*1280*/  SEL R22, R22, R7, !P1 ;  /* 0x0000000716167207 */ /* 0x000fce0004800000 */
.L_x_11:
[----:B------:R-:W-:Y:S05]  /*1290*/  @!P2 BRA `(.L_x_14) ;  /* 0x0000004800bca947 */ /* 0x000fea0003800000 */
[----:B------:R-:W-:-:S13]  /*12a0*/  ISETP.GT.U32.AND P0, PT, R31, 0x1, PT ;  /* 0x000000011f00780c */ /* 0x000fda0003f04070 */
[----:B------:R-:W-:Y:S05]  /*12b0*/  @P0 EXIT ;  /* 0x000000000000094d */ /* 0x000fea0003800000 */
.L_x_15:
[----:B------:R-:W-:-:S08]  /*12c0*/  NOP ;  /* 0x0000000000007918 */ /* 0x000fd00000000000 */
[----:B------:R-:W1:Y:S02]  /*12d0*/  USETMAXREG.TRY_ALLOC.CTAPOOL UP0, 0xe8 ;  /* 0x000000e8000079c8 */ /* 0x000e640008000600 */
[----:B-1----:R-:W-:-:S13]  /*12e0*/  PLOP3.LUT P0, PT, PT, PT, UP0, 0x80, 0x0 ;  /* 0x000000000000781c */ /* 0x002fda0003f0f008 */
[----:B------:R-:W-:Y:S05]  /*12f0*/  @!P0 BRA `(.L_x_15) ;  /* 0xfffffffc00f08947 */ /* 0x000fea000383ffff */
[----:B------:R-:W-:-:S13]  /*1300*/  LOP3.LUT P0, RZ, R3, 0xff, RZ, 0xc0, !PT ;  /* 0x000000ff03ff7812 */ /* 0x000fda000780c0ff */
[----:B------:R-:W-:Y:S05]  /*1310*/  @!P0 EXIT ;  /* 0x000000000000894d */ /* 0x000fea0003800000 */
[----:B------:R-:W2:Y:S01]  /*1320*/  LDL.64 R8, [R1] ;  /* 0x0000000001087983 */ /* 0x000ea20000100a00 */
[----:B------:R-:W-:Y:S01]  /*1330*/  SHF.R.S32.HI R3, RZ, 0x1f, R4 ;  /* 0x0000001fff037819 */ /* 0x000fe20000011404 */
[----:B------:R-:W1:Y:S01]  /*1340*/  S2UR UR4, SR_CgaCtaId ;  /* 0x00000000000479c3 */ /* 0x000e620000008800 */
[----:B------:R-:W-:Y:S01]  /*1350*/  UMOV UR40, 0x400 ;  /* 0x0000040000287882 */ /* 0x000fe20000000000 */
[----:B------:R-:W-:Y:S01]  /*1360*/  UISETP.LT.AND UP0, UPT, UR38, 0x1, UPT ;  /* 0x000000012600788c */ /* 0x000fe2000bf01270 */
[CC--:B------:R-:W-:Y:S01]  /*1370*/  LEA.HI R5, R3.reuse, R4.reuse, RZ, 0x2 ;  /* 0x0000000403057211 */ /* 0x0c0fe200078f10ff */
[----:B------:R-:W-:Y:S01]  /*1380*/  UIADD3 UR5, UR43, -0x1, URZ ;  /* 0xffffffff2b057890 */ /* 0x000fe2000fffe03f */
[----:B------:R-:W-:Y:S01]  /*1390*/  LEA.HI R3, R3, R4, RZ, 0x5 ;  /* 0x0000000403037211 */ /* 0x000fe200078f28ff */
[----:B------:R-:W-:Y:S01]  /*13a0*/  USEL UR42, UR38, 0x1, UP0 ;  /* 0x00000001262a7887 */ /* 0x000fe20008000000 */
[--C-:B------:R-:W-:Y:S01]  /*13b0*/  SHF.R.S32.HI R66, RZ, 0x2, R5.reuse ;  /* 0x00000002ff427819 */ /* 0x100fe20000011405 */
[----:B------:R-:W3:Y:S01]  /*13c0*/  LDC R70, c[0x0][0x658] ;  /* 0x00019600ff467b82 */ /* 0x000ee20000000800 */
[----:B------:R-:W-:Y:S01]  /*13d0*/  SHF.R.S32.HI R7, RZ, 0x1f, R5 ;  /* 0x0000001fff077819 */ /* 0x000fe20000011405 */
[----:B------:R-:W-:Y:S01]  /*13e0*/  UISETP.NE.AND UP0, UPT, UR5, URZ, UPT ;  /* 0x0000003f0500728c */ /* 0x000fe2000bf05270 */
[----:B------:R-:W-:Y:S01]  /*13f0*/  SHF.R.S32.HI R3, RZ, 0x5, R3 ;  /* 0x00000005ff037819 */ /* 0x000fe20000011403 */
[----:B------:R-:W-:Y:S01]  /*1400*/  ULDC UR8, c[0x0][0x284] ;  /* 0x0000a10000087ab9 */ /* 0x000fe20000000800 */
[----:B------:R-:W-:Y:S01]  /*1410*/  LEA.HI R7, R7, R66, RZ, 0x3 ;  /* 0x0000004207077211 */ /* 0x000fe200078f18ff */
[----:B------:R-:W-:Y:S01]  /*1420*/  USEL UR7, URZ, 0x1, UP0 ;  /* 0x000000013f077887 */ /* 0x000fe20008000000 */
[----:B------:R-:W-:Y:S01]  /*1430*/  LOP3.LUT R5, R5, 0xfffffffc, RZ, 0xc0, !PT ;  /* 0xfffffffc05057812 */ /* 0x000fe200078ec0ff */
[----:B------:R-:W4:Y:S01]  /*1440*/  LDC.64 R72, c[0x0][0x5c8] ;  /* 0x00017200ff487b82 */ /* 0x000f220000000a00 */
[----:B------:R-:W-:Y:S01]  /*1450*/  LOP3.LUT R7, R7, 0xfffffff8, RZ, 0xc0, !PT ;  /* 0xfffffff807077812 */ /* 0x000fe200078ec0ff */
[----:B------:R-:W-:Y:S01]  /*1460*/  USHF.L.U32 UR39, UR38, 0x1, URZ ;  /* 0x0000000126277899 */ /* 0x000fe2000800063f */
[----:B------:R-:W-:Y:S01]  /*1470*/  LOP3.LUT R77, R23, 0x1, RZ, 0xfc, !PT ;  /* 0x00000001174d7812 */ /* 0x000fe200078efcff */
[----:B------:R-:W-:Y:S01]  /*1480*/  IMAD.IADD R5, R4, 0x1, -R5 ;  /* 0x0000000104057824 */ /* 0x000fe200078e0a05 */
[----:B------:R-:W-:Y:S01]  /*1490*/  UIADD3 UR42, -UR42, UR38, URZ ;  /* 0x000000262a2a7290 */ /* 0x000fe2000fffe13f */
[----:B------:R-:W-:-:S02]  /*14a0*/  IMAD.IADD R66, R66, 0x1, -R7 ;  /* 0x0000000142427824 */ /* 0x000fc400078e0a07 */
[----:B------:R-:W0:Y:S01]  /*14b0*/  LDC R6, c[0x0][0x288] ;  /* 0x0000a200ff067b82 */ /* 0x000e220000000800 */
[----:B-1----:R-:W-:Y:S01]  /*14c0*/  ULEA UR40, UR4, UR40, 0x18 ;  /* 0x0000002804287291 */ /* 0x002fe2000f8ec03f */
[--C-:B------:R-:W-:Y:S01]  /*14d0*/  IMAD R76, R3, -0x10, -R66.reuse ;  /* 0xfffffff0034c7824 */ /* 0x100fe200078e0a42 */
[--C-:B------:R-:W-:Y:S01]  /*14e0*/  SHF.R.S32.HI R67, RZ, 0x1f, R66.reuse ;  /* 0x0000001fff437819 */ /* 0x100fe20000011442 */
[----:B------:R-:W-:Y:S01]  /*14f0*/  USHF.L.U32 UR4, UR5, 0x3, URZ ;  /* 0x0000000305047899 */ /* 0x000fe2000800063f */
[----:B------:R-:W-:Y:S01]  /*1500*/  IMAD.MOV.U32 R7, RZ, RZ, 0x1 ;  /* 0x00000001ff077424 */ /* 0x000fe200078e00ff */
[----:B------:R-:W-:Y:S01]  /*1510*/  UIADD3 UR5, UR40, 0x18200, URZ ;  /* 0x0001820028057890 */ /* 0x000fe2000fffe03f */
[----:B------:R-:W-:Y:S01]  /*1520*/  IMAD.SHL.U32 R68, R5, 0x2, RZ ;  /* 0x0000000205447824 */ /* 0x000fe200078e00ff */
[----:B------:R-:W-:Y:S01]  /*1530*/  UIADD3 UR6, UR40, 0x200, URZ ;  /* 0x0000020028067890 */ /* 0x000fe2000fffe03f */
[----:B------:R-:W-:Y:S01]  /*1540*/  IMAD.WIDE R66, R3, 0x10, R66 ;  /* 0x0000001003427825 */ /* 0x000fe200078e0242 */
[----:B------:R-:W-:-:S02]  /*1550*/  USHF.R.U32.HI UR5, URZ, 0x4, UR5 ;  /* 0x000000043f057899 */ /* 0x000fc40008011605 */
[----:B------:R-:W-:Y:S01]  /*1560*/  USHF.R.U32.HI UR6, URZ, 0x4, UR6 ;  /* 0x000000043f067899 */ /* 0x000fe20008011606 */
[----:B------:R-:W-:Y:S01]  /*1570*/  IMAD.MOV.U32 R3, RZ, RZ, -0x1 ;  /* 0xffffffffff037424 */ /* 0x000fe200078e00ff */
[----:B------:R-:W-:Y:S01]  /*1580*/  UIADD3 UR41, UR40, 0xd0, URZ ;  /* 0x000000d028297890 */ /* 0x000fe2000fffe03f */
[----:B------:R-:W-:Y:S01]  /*1590*/  IMAD.U32 R80, RZ, RZ, UR7 ;  /* 0x00000007ff507e24 */ /* 0x000fe2000f8e00ff */
[----:B------:R-:W-:Y:S01]  /*15a0*/  ULOP3.LUT UR4, UR4, 0x8, URZ, 0xc0, !UPT ;  /* 0x0000000804047892 */ /* 0x000fe2000f8ec03f */
[C---:B----4-:R-:W-:Y:S01]  /*15b0*/  SHF.L.U64.HI R71, R72.reuse, 0x3, R73 ;  /* 0x0000000348477819 */ /* 0x050fe20000010249 */
[----:B------:R-:W-:Y:S01]  /*15c0*/  ULOP3.LUT UR5, UR5, 0x3fff, URZ, 0xc0, !UPT ;  /* 0x00003fff05057892 */ /* 0x000fe2000f8ec03f */
[-C--:B---3--:R-:W-:Y:S01]  /*15d0*/  SHF.L.U32 R3, R3, R70.reuse, RZ ;  /* 0x0000004603037219 */ /* 0x088fe200000006ff */
[----:B------:R-:W-:Y:S01]  /*15e0*/  ULOP3.LUT UR6, UR6, 0x3fff, URZ, 0xc0, !UPT ;  /* 0x00003fff06067892 */ /* 0x000fe2000f8ec03f */
[----:B------:R-:W-:Y:S01]  /*15f0*/  SHF.L.U32 R70, R7, R70, RZ ;  /* 0x0000004607467219 */ /* 0x000fe200000006ff */
[----:B------:R-:W-:Y:S01]  /*1600*/  IMAD.SHL.U32 R72, R72, 0x8, RZ ;  /* 0x0000000848487824 */ /* 0x000fe200078e00ff */
[----:B------:R-:W-:Y:S01]  /*1610*/  LOP3.LUT R75, RZ, R3, RZ, 0x33, !PT ;  /* 0x00000003ff4b7212 */ /* 0x000fe200078e33ff */
[----:B0-----:R-:W-:Y:S01]  /*1620*/  IMAD R73, R5, -0x2, R6 ;  /* 0xfffffffe05497824 */ /* 0x001fe200078e0206 */
[----:B------:R-:W-:Y:S01]  /*1630*/  SHF.R.S32.HI R69, RZ, 0x1f, R68 ;  /* 0x0000001fff457819 */ /* 0x000fe20000011444 */
[----:B------:R-:W-:Y:S01]  /*1640*/  VIADD R76, R76, UR8 ;  /* 0x000000084c4c7c36 */ /* 0x000fe20008000000 */
[----:B------:R-:W-:-:S02]  /*1650*/  ULEA UR43, UR43, UR41, 0x3 ;  /* 0x000000292b2b7291 */ /* 0x000fc4000f8e183f */
[----:B------:R-:W-:Y:S02]  /*1660*/  ULOP3.LUT UR44, UR4, 0x8, URZ, 0x3c, !UPT ;  /* 0x00000008042c7892 */ /* 0x000fe4000f8e3c3f */
[----:B------:R-:W-:Y:S02]  /*1670*/  ULOP3.LUT UR45, UR4, 0x18, URZ, 0x3c, !UPT ;  /* 0x00000018042d7892 */ /* 0x000fe4000f8e3c3f */
[----:B------:R-:W-:Y:S02]  /*1680*/  ULOP3.LUT UR46, UR5, 0x10000, URZ, 0xfc, !UPT ;  /* 0x00010000052e7892 */ /* 0x000fe4000f8efc3f */
[----:B------:R-:W-:Y:S01]  /*1690*/  ULOP3.LUT UR47, UR6, 0x10000, URZ, 0xfc, !UPT ;  /* 0x00010000062f7892 */ /* 0x000fe2000f8efc3f */
[----:B--2---:R-:W-:-:S11]  /*16a0*/  SHF.L.U64.HI R74, R8, 0x1, R0 ;  /* 0x00000001084a7819 */ /* 0x004fd60000010200 */
.L_x_115:
[----:B------:R-:W-:-:S04]  /*16b0*/  SHF.L.U32 R0, R80, 0x1f, RZ ;  /* 0x0000001f50007819 */ /* 0x000fc800000006ff */
[----:B------:R-:W0:Y:S02]  /*16c0*/  SYNCS.PHASECHK.TRANS64.TRYWAIT P0, [UR43+-0x8], R0 ;  /* 0xfffff800ff0075a7 */ /* 0x000e24000800016b */
[----:B01-34-:R-:W-:Y:S05]  /*16d0*/  @!P0 BRA `(.L_x_16) ;  /* 0x0000005800b48947 */ /* 0x01bfea0003800000 */
.L_x_145:
[----:B------:R-:W-:Y:S02]  /*16e0*/  ULDC UR4, c[0x0][0x28c] ;  /* 0x0000a30000047ab9 */ /* 0x000fe40000000800 */
[----:B------:R-:W-:-:S13]  /*16f0*/  ISETP.LT.AND P0, PT, RZ, UR4, PT ;  /* 0x00000004ff007c0c */ /* 0x000fda000bf01270 */
[----:B------:R-:W-:Y:S05]  /*1700*/  @P0 BRA `(.L_x_17) ;  /* 0x0000000000400947 */ /* 0x000fea0003800000 */
[----:B0-----:R-:W-:Y:S01]  /*1710*/  MOV R0, 0x0 ;  /* 0x0000000000007802 */ /* 0x001fe20000000f00 */
[----:B------:R-:W-:Y:S01]  /*1720*/  ULDC.64 UR4, c[0x4][0x68] ;  /* 0x01001a0000047ab9 */ /* 0x000fe20000000a00 */
[----:B------:R-:W-:Y:S01]  /*1730*/  ULDC.64 UR6, c[0x4][0x8] ;  /* 0x0100020000067ab9 */ /* 0x000fe20000000a00 */
[----:B------:R-:W-:Y:S01]  /*1740*/  IMAD.U32 R4, RZ, RZ, UR4 ;  /* 0x00000004ff047e24 */ /* 0x000fe2000f8e00ff */
[----:B------:R0:W1:Y:S01]  /*1750*/  LDC.64 R14, c[0x4][R0] ;  /* 0x01000000000e7b82 */ /* 0x0000620000000a00 */
[----:B------:R-:W-:Y:S01]  /*1760*/  IMAD.U32 R5, RZ, RZ, UR5 ;  /* 0x00000005ff057e24 */ /* 0x000fe2000f8e00ff */
[----:B------:R-:W-:Y:S01]  /*1770*/  ULDC.64 UR4, c[0x4][0x70] ;  /* 0x01001c0000047ab9 */ /* 0x000fe20000000a00 */
[----:B------:R-:W-:Y:S02]  /*1780*/  IMAD.U32 R10, RZ, RZ, UR6 ;  /* 0x00000006ff0a7e24 */ /* 0x000fe4000f8e00ff */
[----:B------:R-:W-:Y:S02]  /*1790*/  IMAD.U32 R6, RZ, RZ, UR4 ;  /* 0x00000004ff067e24 */ /* 0x000fe4000f8e00ff */
[----:B------:R-:W-:-:S02]  /*17a0*/  IMAD.U32 R7, RZ, RZ, UR5 ;  /* 0x00000005ff077e24 */ /* 0x000fc4000f8e00ff */
[----:B------:R-:W-:Y:S02]  /*17b0*/  IMAD.U32 R11, RZ, RZ, UR7 ;  /* 0x00000007ff0b7e24 */ /* 0x000fe4000f8e00ff */
[----:B------:R-:W-:Y:S02]  /*17c0*/  IMAD.MOV.U32 R8, RZ, RZ, 0x1e1 ;  /* 0x000001e1ff087424 */ /* 0x000fe400078e00ff */
[----:B------:R-:W-:Y:S02]  /*17d0*/  IMAD.MOV.U32 R12, RZ, RZ, 0x1 ;  /* 0x00000001ff0c7424 */ /* 0x000fe400078e00ff */
[----:B0-----:R-:W-:-:S07]  /*17e0*/  IMAD.MOV.U32 R13, RZ, RZ, RZ ;  /* 0x000000ffff0d7224 */ /* 0x001fce00078e00ff */
[----:B------:R-:W-:-:S07]  /*17f0*/  LEPC R20, `(.L_x_17) ;  /* 0x000000001014794e */ /* 0x000fce0000000000 */
[----:B-1---5:R-:W-:Y:S05]  /*1800*/  CALL.ABS.NOINC R14 ;  /* 0x000000000e007343 */ /* 0x022fea0003c00000 */
.L_x_17:
[----:B------:R-:W-:-:S13]  /*1810*/  ISETP.NE.AND P0, PT, R77, 0x3, PT ;  /* 0x000000034d00780c */ /* 0x000fda0003f05270 */
[----:B------:R-:W-:Y:S05]  /*1820*/  @!P0 BRA `(.L_x_18) ;  /* 0x0000000000048947 */ /* 0x000fea0003800000 */
[----:B------:R-:W-:Y:S01]  /*1830*/  BPT.TRAP 0x1 ;  /* 0x000000040000795c */ /* 0x000fe20000300000 */
.L_x_18:
[----:B0-----:R-:W-:Y:S02]  /*1840*/  IMAD.U32 R3, RZ, RZ, UR36 ;  /* 0x00000024ff037e24 */ /* 0x001fe4000f8e00ff */
[----:B------:R-:W-:-:S03]  /*1850*/  IMAD.U32 R0, RZ, RZ, UR37 ;  /* 0x00000025ff007e24 */ /* 0x000fc6000f8e00ff */
[----:B------:R-:W-:Y:S02]  /*1860*/  LEA R3, R3, UR40, 0x3 ;  /* 0x0000002803037c11 */ /* 0x000fe4000f8e18ff */
[----:B------:R-:W-:-:S04]  /*1870*/  SHF.L.U32 R0, R0, 0x1f, RZ ;  /* 0x0000001f00007819 */ /* 0x000fc800000006ff */
[----:B------:R0:W1:Y:S01]  /*1880*/  SYNCS.PHASECHK.TRANS64.TRYWAIT P1, [R3+URZ], R0 ;  /* 0x00000000030075a7 */ /* 0x000062000802017f */
[----:B------:R-:W-:Y:S05]  /*1890*/  @!P0 BRA `(.L_x_19) ;  /* 0x0000000000048947 */ /* 0x000fea0003800000 */
[----:B------:R-:W-:Y:S01]  /*18a0*/  BPT.TRAP 0x1 ;  /* 0x000000040000795c */ /* 0x000fe20000300000 */
.L_x_19:
[----:B-1----:R-:W-:Y:S05]  /*18b0*/  @P1 BRA `(.L_x_20) ;  /* 0x0000000000081947 */ /* 0x002fea0003800000 */
[----:B------:R-:W1:Y:S02]  /*18c0*/  SYNCS.PHASECHK.TRANS64.TRYWAIT P1, [R3+URZ], R0 ;  /* 0x00000000030075a7 */ /* 0x000e64000802017f */
[----:B-1----:R-:W-:Y:S05]  /*18d0*/  @!P1 BRA `(.L_x_21) ;  /* 0x00000058004c9947 */ /* 0x002fea0003800000 */
.L_x_20:
[----:B------:R-:W-:Y:S05]  /*18e0*/  WARPSYNC.ALL ;  /* 0x0000000000007948 */ /* 0x000fea0003800000 */
[----:B------:R-:W-:Y:S01]  /*18f0*/  ULEA UR9, UR36, UR47, 0x9 ;  /* 0x0000002f24097291 */ /* 0x000fe2000f8e483f */
[----:B------:R-:W-:Y:S01]  /*1900*/  WARPGROUP.ARRIVE ;  /* 0x00000000000079c5 */ /* 0x000fe20000000000 */
[----:B------:R-:W-:Y:S01]  /*1910*/  UIMAD UR8, UR36, 0x280, UR46 ;  /* 0x00000280240878a4 */ /* 0x000fe2000f8e022e */
[----:B01----:R-:W-:Y:S01]  /*1920*/  IMAD.U32 R0, RZ, RZ, UR42 ;  /* 0x0000002aff007e24 */ /* 0x003fe2000f8e00ff */
[----:B------:R-:W-:Y:S01]  /*1930*/  UMOV UR5, 0x40000040 ;  /* 0x4000004000057882 */ /* 0x000fe20000000000 */
[----:B------:R-:W-:Y:S01]  /*1940*/  UMOV UR7, 0x40000040 ;  /* 0x4000004000077882 */ /* 0x000fe20000000000 */
[----:B------:R-:W-:Y:S01]  /*1950*/  UIADD3 UR10, UR8, 0x80, URZ ;  /* 0x00000080080a7890 */ /* 0x000fe2000fffe03f */
[----:B------:R-:W-:-:S02]  /*1960*/  UMOV UR4, UR9 ;  /* 0x0000000900047c82 */ /* 0x000fc40008000000 */
[----:B------:R-:W-:Y:S01]  /*1970*/  UMOV UR6, UR8 ;  /* 0x0000000800067c82 */ /* 0x000fe20008000000 */
[----:B------:R-:W-:Y:S01]  /*1980*/  UIADD3 UR11, UR8, 0x100, URZ ;  /* 0x00000100080b7890 */ /* 0x000fe2000fffe03f */
[----:B------:R-:W-:Y:S01]  /*1990*/  HGMMA.64x16x16.F32 R56, gdesc[UR4], RZ, !UPT, gsb0 ;  /* 0x00200000043879f0 */ /* 0x000fe2000c0008ff */
[----:B------:R-:W-:Y:S01]  /*19a0*/  UMOV UR7, 0x40000040 ;  /* 0x4000004000077882 */ /* 0x000fe20000000000 */
[----:B------:R-:W-:Y:S01]  /*19b0*/  UMOV UR6, UR10 ;  /* 0x0000000a00067c82 */ /* 0x000fe20008000000 */
[----:B------:R-:W-:Y:S01]  /*19c0*/  UIADD3 UR12, UR8, 0x180, URZ ;  /* 0x00000180080c7890 */ /* 0x000fe2000fffe03f */
[----:B------:R-:W-:Y:S01]  /*19d0*/  ISETP.GE.AND P1, PT, R0, 0x1, PT ;  /* 0x000000010000780c */ /* 0x000fe20003f26270 */
[----:B------:R-:W-:Y:S01]  /*19e0*/  UIADD3 UR10, UR8, 0x200, URZ ;  /* 0x00000200080a7890 */ /* 0x000fe2000fffe03f */
[----:B------:R-:W-:Y:S02]  /*19f0*/  WARPGROUP.DEPBAR.LE gsb0, 0x0 ;  /* 0x00008000000079c5 */ /* 0x000fe40000010000 */
[----:B------:R-:W-:-:S06]  /*1a00*/  WARPGROUP.ARRIVE ;  /* 0x00000000000079c5 */ /* 0x000fcc0000000000 */
[----:B------:R-:W-:Y:S01]  /*1a10*/  HGMMA.64x16x16.F32 R48, gdesc[UR4], RZ, !UPT, gsb0 ;  /* 0x00200000043079f0 */ /* 0x000fe2000c0008ff */
[----:B------:R-:W-:Y:S01]  /*1a20*/  UMOV UR6, UR11 ;  /* 0x0000000b00067c82 */ /* 0x000fe20008000000 */
[----:B------:R-:W-:Y:S01]  /*1a30*/  UMOV UR7, 0x40000040 ;  /* 0x4000004000077882 */ /* 0x000fe20000000000 */
        /* <DEDUP_REMOVED lines=16> */
[----:B------:R-:W-:Y:S02]  /*1b40*/  UIADD3 UR4, UR9, 0x2, URZ ;  /* 0x0000000209047890 */ /* 0x000fe4000fffe03f */
[----:B------:R-:W-:Y:S01]  /*1b50*/  UIADD3 UR6, UR8, 0x2, URZ ;  /* 0x0000000208067890 */ /* 0x000fe2000fffe03f */
[----:B------:R-:W-:Y:S01]  /*1b60*/  UMOV UR5, 0x40000040 ;  /* 0x4000004000057882 */ /* 0x000fe20000000000 */
[----:B------:R-:W-:Y:S01]  /*1b70*/  UMOV UR7, 0x40000040 ;  /* 0x4000004000077882 */ /* 0x000fe20000000000 */
[----:B------:R-:W-:Y:S02]  /*1b80*/  WARPGROUP.DEPBAR.LE gsb0, 0x0 ;  /* 0x00008000000079c5 */ /* 0x000fe40000010000 */
[----:B------:R-:W-:-:S06]  /*1b90*/  WARPGROUP.ARRIVE ;  /* 0x00000000000079c5 */ /* 0x000fcc0000000000 */
[----:B------:R-:W-:Y:S01]  /*1ba0*/  HGMMA.64x16x16.F32 R56, gdesc[UR4], R56, gsb0 ;  /* 0x00200000043879f0 */ /* 0x000fe20008000838 */
[----:B------:R-:W-:Y:S01]  /*1bb0*/  UMOV UR6, UR10 ;  /* 0x0000000a00067c82 */ /* 0x000fe20008000000 */
[----:B------:R-:W-:Y:S01]  /*1bc0*/  UMOV UR7, 0x40000040 ;  /* 0x4000004000077882 */ /* 0x000fe20000000000 */
[----:B------:R-:W-:Y:S01]  /*1bd0*/  UIADD3 UR10, UR8, 0x202, URZ ;  /* 0x00000202080a7890 */ /* 0x000fe2000fffe03f */
        /* <DEDUP_REMOVED lines=55> */
[----:B------:R-:W-:Y:S02]  /*1f50*/  UIADD3 UR9, UR8, 0x86, URZ ;  /* 0x0000008608097890 */ /* 0x000fe4000fffe03f */
        /* <DEDUP_REMOVED lines=23> */
[----:B------:R-:W-:Y:S03]  /*20d0*/  HGMMA.64x16x16.F32 R24, gdesc[UR4], R24, gsb0 ;  /* 0x00200000041879f0 */ /* 0x000fe60008000818 */
[----:B------:R-:W-:Y:S02]  /*20e0*/  WARPGROUP.DEPBAR.LE gsb0, 0x0 ;  /* 0x00008000000079c5 */ /* 0x000fe40000010000 */
[----:B------:R-:W-:Y:S05]  /*20f0*/  @!P1 BRA `(.L_x_22) ;  /* 0x0000000800909947 */ /* 0x000fea0003800000 */
[----:B------:R-:W-:Y:S01]  /*2100*/  UIADD3 UR5, UR36, 0x1, URZ ;  /* 0x0000000124057890 */ /* 0x000fe2000fffe03f */
[----:B------:R-:W-:-:S03]  /*2110*/  IMAD.U32 R0, RZ, RZ, UR42 ;  /* 0x0000002aff007e24 */ /* 0x000fc6000f8e00ff */
[----:B------:R-:W-:-:S04]  /*2120*/  UISETP.NE.AND UP0, UPT, UR5, 0xc, UPT ;  /* 0x0000000c0500788c */ /* 0x000fc8000bf05270 */
[----:B------:R-:W-:Y:S02]  /*2130*/  USEL UR4, URZ, 0x1, UP0 ;  /* 0x000000013f047887 */ /* 0x000fe40008000000 */
[----:B------:R-:W-:Y:S02]  /*2140*/  USEL UR5, UR5, URZ, UP0 ;  /* 0x0000003f05057287 */ /* 0x000fe40008000000 */
[----:B------:R-:W-:-:S06]  /*2150*/  ULOP3.LUT UR4, UR37, UR4, URZ, 0x3c, !UPT ;  /* 0x0000000425047292 */ /* 0x000fcc000f8e3c3f */
[----:B------:R-:W-:Y:S01]  /*2160*/  IMAD.U32 R5, RZ, RZ, UR4 ;  /* 0x00000004ff057e24 */ /* 0x000fe2000f8e00ff */
[----:B------:R-:W-:-:S06]  /*2170*/  UMOV UR4, UR36 ;  /* 0x0000002400047c82 */ /* 0x000fcc0008000000 */
.L_x_29:
[----:B01----:R-:W-:Y:S05]  /*2180*/  @!P0 BRA `(.L_x_23) ;  /* 0x0000000000048947 */ /* 0x003fea0003800000 */
[----:B------:R-:W-:Y:S01]  /*2190*/  BPT.TRAP 0x1 ;  /* 0x000000040000795c */ /* 0x000fe20000300000 */
.L_x_23:
[----:B------:R-:W-:Y:S01]  /*21a0*/  ULEA UR6, UR5, UR40, 0x3 ;  /* 0x0000002805067291 */ /* 0x000fe2000f8e183f */
[----:B------:R-:W-:-:S08]  /*21b0*/  SHF.L.U32 R3, R5, 0x1f, RZ ;  /* 0x0000001f05037819 */ /* 0x000fd000000006ff */
[----:B------:R0:W1:Y:S01]  /*21c0*/  SYNCS.PHASECHK.TRANS64.TRYWAIT P1, [UR6], R3 ;  /* 0x00000003ff0075a7 */ /* 0x0000620008020146 */
[----:B------:R-:W-:Y:S05]  /*21d0*/  @!P0 BRA `(.L_x_24) ;  /* 0x0000000000048947 */ /* 0x000fea0003800000 */
[----:B------:R-:W-:Y:S01]  /*21e0*/  BPT.TRAP 0x1 ;  /* 0x000000040000795c */ /* 0x000fe20000300000 */
.L_x_24:
[----:B-1----:R-:W-:Y:S05]  /*21f0*/  @P1 BRA `(.L_x_25) ;  /* 0x0000000000081947 */ /* 0x002fea0003800000 */
[----:B------:R-:W1:Y:S02]  /*2200*/  SYNCS.PHASECHK.TRANS64.TRYWAIT P1, [UR6], R3 ;  /* 0x00000003ff0075a7 */ /* 0x000e640008020146 */
[----:B-1----:R-:W-:Y:S05]  /*2210*/  @!P1 BRA `(.L_x_26) ;  /* 0x0000005000109947 */ /* 0x002fea0003800000 */
.L_x_25:
[----:B------:R-:W-:Y:S01]  /*2220*/  ULEA UR7, UR5, UR47, 0x9 ;  /* 0x0000002f05077291 */ /* 0x000fe2000f8e483f */
[----:B------:R-:W-:Y:S01]  /*2230*/  WARPGROUP.ARRIVE ;  /* 0x00000000000079c5 */ /* 0x000fe20000000000 */
[----:B------:R-:W-:Y:S01]  /*2240*/  UIMAD UR6, UR5, 0x280, UR46 ;  /* 0x00000280050678a4 */ /* 0x000fe2000f8e022e */
[----:B------:R-:W-:Y:S01]  /*2250*/  UMOV UR9, 0x40000040 ;  /* 0x4000004000097882 */ /* 0x000fe20000000000 */
[----:B------:R-:W-:Y:S02]  /*2260*/  UMOV UR11, 0x40000040 ;  /* 0x40000040000b7882 */ /* 0x000fe40000000000 */
[----:B------:R-:W-:Y:S01]  /*2270*/  UIADD3 UR12, UR6, 0x80, URZ ;  /* 0x00000080060c7890 */ /* 0x000fe2000fffe03f */
[----:B------:R-:W-:Y:S02]  /*2280*/  UMOV UR8, UR7 ;  /* 0x0000000700087c82 */ /* 0x000fe40008000000 */
[----:B------:R-:W-:Y:S01]  /*2290*/  UMOV UR10, UR6 ;  /* 0x00000006000a7c82 */ /* 0x000fe20008000000 */
[----:B------:R-:W-:Y:S01]  /*22a0*/  UIADD3 UR13, UR6, 0x100, URZ ;  /* 0x00000100060d7890 */ /* 0x000fe2000fffe03f */
[----:B------:R-:W-:Y:S01]  /*22b0*/  HGMMA.64x16x16.F32 R56, gdesc[UR8], R56, gsb0 ;  /* 0x00200000083879f0 */ /* 0x000fe20008000838 */
[----:B------:R-:W-:Y:S01]  /*22c0*/  UMOV UR11, 0x40000040 ;  /* 0x40000040000b7882 */ /* 0x000fe20000000000 */
[----:B------:R-:W-:Y:S01]  /*22d0*/  UMOV UR10, UR12 ;  /* 0x0000000c000a7c82 */ /* 0x000fe20008000000 */
[----:B------:R-:W-:-:S02]  /*22e0*/  UIADD3 UR14, UR6, 0x180, URZ ;  /* 0x00000180060e7890 */ /* 0x000fc4000fffe03f */
        /* <DEDUP_REMOVED lines=114> */
[----:B------:R-:W-:Y:S01]  /*2a10*/  BPT.TRAP 0x1 ;  /* 0x000000040000795c */ /* 0x000fe20000300000 */
.L_x_27:
[----:B------:R-:W-:Y:S01]  /*2a20*/  ULEA UR6, UR4, UR40, 0x3 ;  /* 0x0000002804067291 */ /* 0x000fe2000f8e183f */
[----:B------:R-:W-:-:S03]  /*2a30*/  ISETP.GT.U32.AND P1, PT, R23, 0x1, PT ;  /* 0x000000011700780c */ /* 0x000fc60003f24070 */
[----:B------:R-:W-:-:S04]  /*2a40*/  UIADD3 UR6, UR6, 0x60, URZ ;  /* 0x0000006006067890 */ /* 0x000fc8000fffe03f */
[----:B------:R-:W-:-:S09]  /*2a50*/  UPRMT UR6, URZ, 0x654, UR6 ;  /* 0x000006543f067896 */ /* 0x000fd20008000006 */
[----:B------:R-:W-:Y:S01]  /*2a60*/  SYNCS.ARRIVE.TRANS64.RED.A1T0 RZ, [UR6], RZ ;  /* 0x000000ffffff79a7 */ /* 0x000fe20008100406 */
[----:B------:R-:W-:Y:S05]  /*2a70*/  @P1 BRA `(.L_x_28) ;  /* 0x0000000000041947 */ /* 0x000fea0003800000 */
[----:B------:R-:W-:Y:S01]  /*2a80*/  BPT.TRAP 0x1 ;  /* 0x000000040000795c */ /* 0x000fe20000300000 */
.L_x_28:
[----:B------:R-:W-:Y:S01]  /*2a90*/  UIADD3 UR5, UR5, 0x1, URZ ;  /* 0x0000000105057890 */ /* 0x000fe2000fffe03f */
[C---:B------:R-:W-:Y:S01]  /*2aa0*/  ISETP.GT.AND P1, PT, R0.reuse, 0x1, PT ;  /* 0x000000010000780c */ /* 0x040fe20003f24270 */
[----:B------:R-:W-:Y:S01]  /*2ab0*/  UIADD3 UR4, UR4, 0x1, URZ ;  /* 0x0000000104047890 */ /* 0x000fe2000fffe03f */
[----:B------:R-:W-:Y:S01]  /*2ac0*/  VIADD R0, R0, 0xffffffff ;  /* 0xffffffff00007836 */ /* 0x000fe20000000000 */
[----:B------:R-:W-:Y:S02]  /*2ad0*/  UISETP.NE.AND UP0, UPT, UR5, 0xc, UPT ;  /* 0x0000000c0500788c */ /* 0x000fe4000bf05270 */
[----:B------:R-:W-:Y:S02]  /*2ae0*/  UISETP.NE.AND UP1, UPT, UR4, 0xc, UPT ;  /* 0x0000000c0400788c */ /* 0x000fe4000bf25270 */
[----:B------:R-:W-:Y:S02]  /*2af0*/  USEL UR6, URZ, 0x1, UP0 ;  /* 0x000000013f067887 */ /* 0x000fe40008000000 */
[----:B------:R-:W-:-:S02]  /*2b00*/  USEL UR5, UR5, URZ, UP0 ;  /* 0x0000003f05057287 */ /* 0x000fc40008000000 */
[----:B------:R-:W-:Y:S02]  /*2b10*/  USEL UR4, UR4, URZ, UP1 ;  /* 0x0000003f04047287 */ /* 0x000fe40008800000 */
[----:B------:R-:W-:Y:S01]  /*2b20*/  LOP3.LUT R5, R5, UR6, RZ, 0x3c, !PT ;  /* 0x0000000605057c12 */ /* 0x000fe2000f8e3cff */
[----:B------:R-:W-:Y:S09]  /*2b30*/  @P1 BRA `(.L_x_29) ;  /* 0xfffffff400901947 */ /* 0x000ff2000383ffff */
.L_x_22:
[----:B------:R-:W2:Y:S01]  /*2b40*/  LDC R0, c[0x0][0x28c] ;  /* 0x0000a300ff007b82 */ /* 0x000ea20000000800 */
[----:B01----:R-:W-:-:S04]  /*2b50*/  IMAD.U32 R3, RZ, RZ, UR44 ;  /* 0x0000002cff037e24 */ /* 0x003fc8000f8e00ff */
[----:B------:R0:W-:Y:S01]  /*2b60*/  SYNCS.ARRIVE.TRANS64.A1T0 RZ, [R3+UR41], RZ ;  /* 0x000000ff03ff79a7 */ /* 0x0001e20008100029 */
[----:B--2---:R-:W-:-:S13]  /*2b70*/  ISETP.GE.AND P1, PT, R0, 0x1, PT ;  /* 0x000000010000780c */ /* 0x004fda0003f26270 */
[----:B0-----:R-:W-:Y:S05]  /*2b80*/  @!P1 BRA `(.L_x_30) ;  /* 0x0000000000349947 */ /* 0x001fea0003800000 */
[----:B------:R-:W-:Y:S05]  /*2b90*/  @!P0 BRA `(.L_x_31) ;  /* 0x0000000000048947 */ /* 0x000fea0003800000 */
[----:B------:R-:W-:Y:S01]  /*2ba0*/  BPT.TRAP 0x1 ;  /* 0x000000040000795c */ /* 0x000fe20000300000 */
.L_x_31:
[----:B------:R-:W-:Y:S01]  /*2bb0*/  UIADD3 UR6, UR36, UR42, URZ ;  /* 0x0000002a24067290 */ /* 0x000fe2000fffe03f */
[----:B------:R-:W-:-:S03]  /*2bc0*/  ISETP.GT.U32.AND P0, PT, R23, 0x1, PT ;  /* 0x000000011700780c */ /* 0x000fc60003f04070 */
[----:B------:R-:W-:-:S04]  /*2bd0*/  UIMAD.WIDE.U32 UR4, UR6, -0x55555555, URZ ;  /* 0xaaaaaaab060478a5 */ /* 0x000fc8000f8e003f */
[----:B------:R-:W-:-:S04]  /*2be0*/  USHF.R.U32.HI UR4, URZ, 0x3, UR5 ;  /* 0x000000033f047899 */ /* 0x000fc80008011605 */
[----:B------:R-:W-:-:S04]  /*2bf0*/  UIMAD UR6, UR4, -0xc, UR6 ;  /* 0xfffffff4040678a4 */ /* 0x000fc8000f8e0206 */
[----:B------:R-:W-:-:S04]  /*2c00*/  ULEA UR6, UR6, UR40, 0x3 ;  /* 0x0000002806067291 */ /* 0x000fc8000f8e183f */
[----:B------:R-:W-:-:S04]  /*2c10*/  UIADD3 UR6, UR6, 0x60, URZ ;  /* 0x0000006006067890 */ /* 0x000fc8000fffe03f */
[----:B------:R-:W-:-:S09]  /*2c20*/  UPRMT UR6, URZ, 0x654, UR6 ;  /* 0x000006543f067896 */ /* 0x000fd20008000006 */
[----:B------:R-:W-:Y:S01]  /*2c30*/  SYNCS.ARRIVE.TRANS64.RED.A1T0 RZ, [UR6], RZ ;  /* 0x000000ffffff79a7 */ /* 0x000fe20008100406 */
[----:B------:R-:W-:Y:S05]  /*2c40*/  @P0 BRA `(.L_x_30) ;  /* 0x0000000000040947 */ /* 0x000fea0003800000 */
[----:B------:R-:W-:Y:S01]  /*2c50*/  BPT.TRAP 0x1 ;  /* 0x000000040000795c */ /* 0x000fe20000300000 */
.L_x_30:
[----:B------:R-:W-:Y:S01]  /*2c60*/  SHF.L.U32 R0, R80, 0x1f, RZ ;  /* 0x0000001f50007819 */ /* 0x000fe200000006ff */
[----:B------:R-:W-:Y:S01]  /*2c70*/  UIADD3 UR36, UR36, UR39, URZ ;  /* 0x0000002724247290 */ /* 0x000fe2000fffe03f */
[----:B------:R-:W-:Y:S01]  /*2c80*/  SHF.R.S32.HI R11, RZ, 0x1f, R19 ;  /* 0x0000001fff0b7819 */ /* 0x000fe20000011413 */
[----:B------:R-:W-:Y:S01]  /*2c90*/  UISETP.GE.U32.AND UP1, UPT, UR39, 0xc, UPT ;  /* 0x0000000c2700788c */ /* 0x000fe2000bf26070 */
[----:B------:R-:W0:Y:S01]  /*2ca0*/  SYNCS.PHASECHK.TRANS64.TRYWAIT P0, [UR43+0x8], R0 ;  /* 0x00000800ff0075a7 */ /* 0x000e22000800016b */
[----:B------:R-:W-:Y:S02]  /*2cb0*/  UISETP.GT.U32.AND UP0, UPT, UR36, 0xb, UPT ;  /* 0x0000000b2400788c */ /* 0x000fe4000bf04070 */
[----:B------:R-:W-:Y:S02]  /*2cc0*/  UIMAD.WIDE.U32 UR4, UR36, -0x55555555, URZ ;  /* 0xaaaaaaab240478a5 */ /* 0x000fe4000f8e003f */
[----:B------:R-:W-:Y:S02]  /*2cd0*/  UISETP.LT.U32.AND UP0, UPT, UR39, 0xc, UP0 ;  /* 0x0000000c2700788c */ /* 0x000fe40008701070 */
[----:B------:R-:W-:-:S02]  /*2ce0*/  USHF.R.U32.HI UR4, URZ, 0x3, UR5 ;  /* 0x000000033f047899 */ /* 0x000fc40008011605 */
[----:B------:R-:W-:Y:S02]  /*2cf0*/  USEL UR6, URZ, 0x1, !UP0 ;  /* 0x000000013f067887 */ /* 0x000fe4000c000000 */
[----:B------:R-:W-:Y:S02]  /*2d00*/  UIMAD UR36, UR4, -0xc, UR36 ;  /* 0xfffffff4042478a4 */ /* 0x000fe4000f8e0224 */
[----:B------:R-:W-:-:S04]  /*2d10*/  ULOP3.LUT UR37, UR37, UR6, URZ, 0x3c, !UPT ;  /* 0x0000000625257292 */ /* 0x000fc8000f8e3c3f */
[----:B------:R-:W-:Y:S01]  /*2d20*/  @UP1 ULOP3.LUT UR37, UR37, 0x1, UR4, 0x78, !UPT ;  /* 0x0000000125251892 */ /* 0x000fe2000f8e7804 */
[----:B0-----:R-:W-:Y:S11]  /*2d30*/  @!P0 BRA `(.L_x_32) ;  /* 0x0000004400608947 */ /* 0x001ff60003800000 */
.L_x_146:
[----:B------:R-:W-:Y:S01]  /*2d40*/  IMAD.SHL.U32 R7, R22, 0x40, RZ ;  /* 0x0000004016077824 */ /* 0x000fe200078e00ff */
[----:B------:R-:W-:Y:S01]  /*2d50*/  ULDC UR6, c[0x0][0x284] ;  /* 0x0000a10000067ab9 */ /* 0x000fe20000000800 */
[----:B------:R-:W-:Y:S01]  /*2d60*/  IMAD R12, R18, 0x50, RZ ;  /* 0x00000050120c7824 */ /* 0x000fe200078e02ff */
[----:B------:R-:W-:Y:S01]  /*2d70*/  ULDC.64 UR4, c[0x0][0x5d0] ;  /* 0x0001740000047ab9 */ /* 0x000fe20000000a00 */
[----:B------:R-:W-:Y:S01]  /*2d80*/  IMAD.WIDE R20, R22, 0x40, R66 ;  /* 0x0000004016147825 */ /* 0x000fe200078e0242 */
[----:B------:R-:W-:Y:S01]  /*2d90*/  ISETP.GE.AND P0, PT, R7, UR6, PT ;  /* 0x0000000607007c0c */ /* 0x000fe2000bf06270 */
[----:B------:R-:W-:Y:S01]  /*2da0*/  ULDC UR6, c[0x0][0x288] ;  /* 0x0000a20000067ab9 */ /* 0x000fe20000000800 */
[----:B------:R-:W-:Y:S01]  /*2db0*/  SHF.R.S32.HI R13, RZ, 0x1f, R12 ;  /* 0x0000001fff0d7819 */ /* 0x000fe2000001140c */
[----:B0-----:R-:W-:Y:S01]  /*2dc0*/  IMAD R0, R11, UR4, RZ ;  /* 0x000000040b007c24 */ /* 0x001fe2000f8e02ff */
[----:B------:R-:W-:Y:S01]  /*2dd0*/  ISETP.GE.OR P0, PT, R12, UR6, P0 ;  /* 0x000000060c007c0c */ /* 0x000fe20008706670 */
[----:B------:R-:W-:-:S04]  /*2de0*/  IMAD.WIDE.U32 R4, R19, UR4, R68 ;  /* 0x0000000413047c25 */ /* 0x000fc8000f8e0044 */
[----:B------:R-:W-:Y:S01]  /*2df0*/  IMAD R3, R19, UR5, R0 ;  /* 0x0000000513037c24 */ /* 0x000fe2000f8e0200 */
[----:B------:R-:W-:Y:S01]  /*2e00*/  IADD3 R4, P1, R12, R4, RZ ;  /* 0x000000040c047210 */ /* 0x000fe20007f3e0ff */
[----:B------:R-:W-:Y:S02]  /*2e10*/  ULDC.64 UR4, c[0x0][0x5c8] ;  /* 0x0001720000047ab9 */ /* 0x000fe40000000a00 */
[----:B------:R-:W-:Y:S01]  /*2e20*/  IMAD R9, R21, UR4, RZ ;  /* 0x0000000415097c24 */ /* 0x000fe2000f8e02ff */
[----:B------:R-:W-:-:S03]  /*2e30*/  IADD3.X R5, R13, R5, R3, P1, !PT ;  /* 0x000000050d057210 */ /* 0x000fc60000ffe403 */
[C---:B------:R-:W-:Y:S02]  /*2e40*/  IMAD R9, R20.reuse, UR5, R9 ;  /* 0x0000000514097c24 */ /* 0x040fe4000f8e0209 */
[----:B------:R-:W-:Y:S01]  /*2e50*/  IMAD.WIDE.U32 R78, R20, UR4, R4 ;  /* 0x00000004144e7c25 */ /* 0x000fe2000f8e0004 */
[----:B------:R-:W-:Y:S06]  /*2e60*/  @P0 BRA `(.L_x_33) ;  /* 0x0000002800340947 */ /* 0x000fec0003800000 */
[----:B-----5:R-:W-:Y:S01]  /*2e70*/  FSETP.NEU.AND P0, PT, R65, RZ, PT ;  /* 0x000000ff4100720b */ /* 0x020fe20003f0d000 */
[----:B------:R-:W-:Y:S01]  /*2e80*/  IMAD.IADD R3, R73, 0x1, -R12 ;  /* 0x0000000149037824 */ /* 0x000fe200078e0a0c */
[----:B------:R-:W-:Y:S01]  /*2e90*/  BSSY B0, `(.L_x_33) ;  /* 0x000028a000007945 */ /* 0x000fe20003800000 */
[----:B------:R-:W-:Y:S02]  /*2ea0*/  IMAD.IADD R0, R76, 0x1, -R7 ;  /* 0x000000014c007824 */ /* 0x000fe400078e0a07 */
[----:B------:R-:W-:Y:S01]  /*2eb0*/  IMAD.IADD R7, R79, 0x1, R9 ;  /* 0x000000014f077824 */ /* 0x000fe200078e0209 */
[----:B------:R-:W-:-:S04]  /*2ec0*/  ISETP.GT.AND P1, PT, R3, RZ, PT ;  /* 0x000000ff0300720c */ /* 0x000fc80003f24270 */
[----:B------:R-:W-:-:S03]  /*2ed0*/  ISETP.GT.AND P2, PT, R0, RZ, P1 ;  /* 0x000000ff0000720c */ /* 0x000fc60000f44270 */
[----:B------:R-:W-:Y:S10]  /*2ee0*/  @!P0 BRA `(.L_x_34) ;  /* 0x0000001c00288947 */ /* 0x000ff40003800000 */
[----:B------:R-:W0:Y:S01]  /*2ef0*/  LDC.64 R82, c[0x0][0x5b8] ;  /* 0x00016e00ff527b82 */ /* 0x000e220000000a00 */
[----:B------:R-:W-:-:S07]  /*2f00*/  ULDC.64 UR4, c[0x0][0x5c0] ;  /* 0x0001700000047ab9 */ /* 0x000fce0000000a00 */
[----:B------:R-:W1:Y:S08]  /*2f10*/  LDC.64 R84, c[0x0][0x5b0] ;  /* 0x00016c00ff547b82 */ /* 0x000e700000000a00 */
[----:B------:R-:W2:Y:S01]  /*2f20*/  LDC.64 R86, c[0x0][0x5a8] ;  /* 0x00016a00ff567b82 */ /* 0x000ea20000000a00 */
[-C--:B0-----:R-:W-:Y:S02]  /*2f30*/  IMAD R6, R11, R82.reuse, RZ ;  /* 0x000000520b067224 */ /* 0x081fe400078e02ff */
[----:B------:R-:W-:-:S04]  /*2f40*/  IMAD.WIDE.U32 R4, R19, R82, R68 ;  /* 0x0000005213047225 */ /* 0x000fc800078e0044 */
[----:B------:R-:W-:Y:S01]  /*2f50*/  IMAD R79, R19, R83, R6 ;  /* 0x00000053134f7224 */ /* 0x000fe200078e0206 */
[----:B------:R-:W-:Y:S01]  /*2f60*/  IADD3 R8, P0, R12, R4, RZ ;  /* 0x000000040c087210 */ /* 0x000fe20007f1e0ff */
[----:B-1----:R-:W-:-:S03]  /*2f70*/  IMAD R4, R21, R84, RZ ;  /* 0x0000005415047224 */ /* 0x002fc600078e02ff */
[----:B------:R-:W-:Y:S01]  /*2f80*/  IADD3.X R9, R13, R5, R79, P0, !PT ;  /* 0x000000050d097210 */ /* 0x000fe200007fe44f */
[C---:B------:R-:W-:Y:S02]  /*2f90*/  IMAD R81, R20.reuse, R85, R4 ;  /* 0x0000005514517224 */ /* 0x040fe400078e0204 */
[----:B------:R-:W-:-:S04]  /*2fa0*/  IMAD.WIDE.U32 R4, R20, R84, R8 ;  /* 0x0000005414047225 */ /* 0x000fc800078e0008 */
[----:B------:R-:W-:Y:S01]  /*2fb0*/  IMAD.IADD R5, R5, 0x1, R81 ;  /* 0x0000000105057824 */ /* 0x000fe200078e0251 */
[----:B--2---:R-:W-:-:S04]  /*2fc0*/  LEA R10, P0, R4, R86, 0x1 ;  /* 0x00000056040a7211 */ /* 0x004fc800078008ff */
[----:B------:R-:W-:-:S05]  /*2fd0*/  LEA.HI.X R11, R4, R87, R5, 0x1, P0 ;  /* 0x00000057040b7211 */ /* 0x000fca00000f0c05 */
[----:B------:R-:W2:Y:S01]  /*2fe0*/  @P2 LDG.E.LTC128B.U16 R18, desc[UR48][R10.64] ;  /* 0x000000300a122981 */ /* 0x000ea2000c1e1520 */
[----:B------:R-:W-:Y:S01]  /*2ff0*/  IMAD.WIDE.U32 R4, R20, R84, R12 ;  /* 0x0000005414047225 */ /* 0x000fe200078e000c */
[----:B------:R-:W-:Y:S02]  /*3000*/  BSSY B1, `(.L_x_35) ;  /* 0x0000015000017945 */ /* 0x000fe40003800000 */
[----:B------:R-:W-:-:S04]  /*3010*/  IADD3 R14, P0, R68, R4, RZ ;  /* 0x00000004440e7210 */ /* 0x000fc80007f1e0ff */
[----:B------:R-:W-:Y:S02]  /*3020*/  IADD3.X R15, R69, R81, R5, P0, !PT ;  /* 0x00000051450f7210 */ /* 0x000fe400007fe405 */
[----:B------:R-:W-:Y:S01]  /*3030*/  LEA R6, P0, R78, UR4, 0x1 ;  /* 0x000000044e067c11 */ /* 0x000fe2000f8008ff */
[----:B------:R-:W-:-:S03]  /*3040*/  IMAD.WIDE.U32 R14, R19, R82, R14 ;  /* 0x00000052130e7225 */ /* 0x000fc600078e000e */
[----:B------:R-:W-:Y:S02]  /*3050*/  LEA.HI.X R7, R78, UR5, R7, 0x1, P0 ;  /* 0x000000054e077c11 */ /* 0x000fe400080f0c07 */
[----:B------:R-:W-:-:S04]  /*3060*/  ISETP.GT.AND P0, PT, R3, 0x1, PT ;  /* 0x000000010300780c */ /* 0x000fc80003f04270 */
[----:B------:R-:W-:Y:S01]  /*3070*/  ISETP.GT.AND P3, PT, R0, RZ, P0 ;  /* 0x000000ff0000720c */ /* 0x000fe20000764270 */
[----:B--2---:R-:W-:-:S05]  /*3080*/  HADD2.F32 R4, -RZ, R18.H0_H0 ;  /* 0x20000012ff047230 */ /* 0x004fca0000004100 */
[----:B------:R-:W-:Y:S01]  /*3090*/  FMUL R5, R4, R65 ;  /* 0x0000004104057220 */ /* 0x000fe20000400000 */
[----:B------:R-:W-:-:S03]  /*30a0*/  LEA R4, P4, R14, R86, 0x1 ;  /* 0x000000560e047211 */ /* 0x000fc600078808ff */
[----:B------:R-:W-:-:S05]  /*30b0*/  FFMA R5, R56, R64, R5 ;  /* 0x0000004038057223 */ /* 0x000fca0000000005 */
[----:B------:R-:W-:Y:S01]  /*30c0*/  F2FP.F16.F32.PACK_AB R10, RZ, R5 ;  /* 0x00000005ff0a723e */ /* 0x000fe200000000ff */
[----:B------:R-:W-:-:S03]  /*30d0*/  IMAD.IADD R5, R79, 0x1, R15 ;  /* 0x000000014f057824 */ /* 0x000fc600078e020f */
[----:B------:R-:W-:Y:S01]  /*30e0*/  PRMT R11, R10, 0x7610, R11 ;  /* 0x000076100a0b7816 */ /* 0x000fe2000000000b */
[----:B------:R-:W-:Y:S01]  /*30f0*/  IMAD.SHL.U32 R10, R84, 0x8, RZ ;  /* 0x00000008540a7824 */ /* 0x000fe200078e00ff */
[----:B------:R-:W-:-:S03]  /*3100*/  LEA.HI.X R5, R14, R87, R5, 0x1, P4 ;  /* 0x000000570e057211 */ /* 0x000fc600020f0c05 */
[----:B------:R0:W-:Y:S02]  /*3110*/  @P2 STG.E.U16 desc[UR48][R6.64], R11 ;  /* 0x0000000b06002986 */ /* 0x0001e4000c101530 */
[----:B0-----:R-:W-:Y:S01]  /*3120*/  SHF.L.U64.HI R11, R84, 0x3, R85 ;  /* 0x00000003540b7819 */ /* 0x001fe20000010255 */
[----:B------:R-:W-:Y:S06]  /*3130*/  @!P3 BRA `(.L_x_36) ;  /* 0x000000000004b947 */ /* 0x000fec0003800000 */
[----:B------:R0:W5:Y:S02]  /*3140*/  LDG.E.LTC128B.U16 R18, desc[UR48][R4.64+0x2] ;  /* 0x0000023004127981 */ /* 0x000164000c1e1520 */
.L_x_36:
[----:B------:R-:W-:Y:S05]  /*3150*/  BSYNC B1 ;  /* 0x0000000000017941 */ /* 0x000fea0003800000 */
.L_x_35:
[----:B-----5:R-:W-:Y:S01]  /*3160*/  HADD2.F32 R14, -RZ, R18.H0_H0 ;  /* 0x20000012ff0e7230 */ /* 0x020fe20000004100 */
[----:B------:R-:W-:Y:S01]  /*3170*/  ISETP.GT.AND P1, PT, R0, 0x8, P1 ;  /* 0x000000080000780c */ /* 0x000fe20000f24270 */
[----:B------:R-:W-:-:S04]  /*3180*/  IMAD.WIDE.U32 R10, R20, R84, R10 ;  /* 0x00000054140a7225 */ /* 0x000fc800078e000a */
[----:B------:R-:W-:Y:S01]  /*3190*/  FMUL R14, R14, R65 ;  /* 0x000000410e0e7220 */ /* 0x000fe20000400000 */
[----:B------:R-:W-:Y:S01]  /*31a0*/  IMAD.IADD R81, R81, 0x1, R11 ;  /* 0x0000000151517824 */ /* 0x000fe200078e020b */
[----:B------:R-:W-:Y:S02]  /*31b0*/  IADD3 R8, P2, R8, R10, RZ ;  /* 0x0000000a08087210 */ /* 0x000fe40007f5e0ff */
[----:B------:R-:W-:-:S03]  /*31c0*/  FFMA R57, R57, R64, R14 ;  /* 0x0000004039397223 */ /* 0x000fc6000000000e */
[----:B------:R-:W-:Y:S01]  /*31d0*/  IMAD.X R9, R81, 0x1, R9, P2 ;  /* 0x0000000151097824 */ /* 0x000fe200010e0609 */
[C---:B------:R-:W-:Y:S02]  /*31e0*/  LEA R14, P2, R8.reuse, R86, 0x1 ;  /* 0x00000056080e7211 */ /* 0x040fe400078408ff */
[----:B------:R-:W-:Y:S02]  /*31f0*/  F2FP.F16.F32.PACK_AB R57, RZ, R57 ;  /* 0x00000039ff39723e */ /* 0x000fe400000000ff */
[----:B------:R-:W-:-:S03]  /*3200*/  LEA.HI.X R15, R8, R87, R9, 0x1, P2 ;  /* 0x00000057080f7211 */ /* 0x000fc600010f0c09 */
[----:B------:R1:W-:Y:S04]  /*3210*/  @P3 STG.E.U16 desc[UR48][R6.64+0x2], R57 ;  /* 0x0000023906003986 */ /* 0x0003e8000c101530 */
[----:B------:R-:W2:Y:S01]  /*3220*/  @P1 LDG.E.LTC128B.U16 R18, desc[UR48][R14.64] ;  /* 0x000000300e121981 */ /* 0x000ea2000c1e1520 */
[----:B------:R-:W-:Y:S01]  /*3230*/  IADD3 R12, P2, P3, R68, R10, R12 ;  /* 0x0000000a440c7210 */ /* 0x000fe20007b5e00c */
[----:B------:R-:W-:Y:S01]  /*3240*/  BSSY B1, `(.L_x_37) ;  /* 0x0000011000017945 */ /* 0x000fe20003800000 */
[C---:B------:R-:W-:Y:S02]  /*3250*/  SHF.L.U64.HI R11, R72.reuse, 0x1, R71 ;  /* 0x00000001480b7819 */ /* 0x040fe40000010247 */
[----:B------:R-:W-:Y:S02]  /*3260*/  IADD3.X R13, R69, R81, R13, P2, P3 ;  /* 0x00000051450d7210 */ /* 0x000fe400017e640d */
[----:B------:R-:W-:-:S02]  /*3270*/  LEA R10, P2, R72, R6, 0x1 ;  /* 0x00000006480a7211 */ /* 0x000fc400078408ff */
[----:B------:R-:W-:Y:S01]  /*3280*/  ISETP.GT.AND P0, PT, R0, 0x8, P0 ;  /* 0x000000080000780c */ /* 0x000fe20000704270 */
[----:B------:R-:W-:-:S04]  /*3290*/  IMAD.WIDE.U32 R12, R19, R82, R12 ;  /* 0x00000052130c7225 */ /* 0x000fc800078e000c */
[----:B------:R-:W-:Y:S02]  /*32a0*/  IMAD.X R11, R11, 0x1, R7, P2 ;  /* 0x000000010b0b7824 */ /* 0x000fe400010e0607 */
[----:B------:R-:W-:Y:S02]  /*32b0*/  IMAD.IADD R13, R79, 0x1, R13 ;  /* 0x000000014f0d7824 */ /* 0x000fe400078e020d */
[----:B--2---:R-:W-:-:S05]  /*32c0*/  HADD2.F32 R8, -RZ, R18.H0_H0 ;  /* 0x20000012ff087230 */ /* 0x004fca0000004100 */
[----:B------:R-:W-:Y:S01]  /*32d0*/  FMUL R9, R8, R65 ;  /* 0x0000004108097220 */ /* 0x000fe20000400000 */
[----:B------:R-:W-:-:S03]  /*32e0*/  LEA R8, P3, R12, R86, 0x1 ;  /* 0x000000560c087211 */ /* 0x000fc600078608ff */
[----:B------:R-:W-:-:S05]  /*32f0*/  FFMA R9, R58, R64, R9 ;  /* 0x000000403a097223 */ /* 0x000fca0000000009 */
[----:B------:R-:W-:Y:S02]  /*3300*/  F2FP.F16.F32.PACK_AB R14, RZ, R9 ;  /* 0x00000009ff0e723e */ /* 0x000fe400000000ff */
[----:B------:R-:W-:-:S03]  /*3310*/  LEA.HI.X R9, R12, R87, R13, 0x1, P3 ;  /* 0x000000570c097211 */ /* 0x000fc600018f0c0d */
[----:B------:R1:W-:Y:S01]  /*3320*/  @P1 STG.E.U16 desc[UR48][R10.64], R14 ;  /* 0x0000000e0a001986 */ /* 0x0003e2000c101530 */
[----:B------:R-:W-:Y:S05]  /*3330*/  @!P0 BRA `(.L_x_38) ;  /* 0x0000000000048947 */ /* 0x000fea0003800000 */
[----:B------:R2:W5:Y:S02]  /*3340*/  LDG.E.LTC128B.U16 R18, desc[UR48][R8.64+0x2] ;  /* 0x0000023008127981 */ /* 0x000564000c1e1520 */
.L_x_38:
[----:B------:R-:W-:Y:S05]  /*3350*/  BSYNC B1 ;  /* 0x0000000000017941 */ /* 0x000fea0003800000 */
.L_x_37:
[----:B-----5:R-:W-:Y:S01]  /*3360*/  HADD2.F32 R12, -RZ, R18.H0_H0 ;  /* 0x20000012ff0c7230 */ /* 0x020fe20000004100 */
[----:B------:R-:W-:Y:S01]  /*3370*/  ISETP.GT.AND P1, PT, R3, 0x8, PT ;  /* 0x000000080300780c */ /* 0x000fe20003f24270 */
[----:B------:R-:W-:Y:S03]  /*3380*/  BSSY B1, `(.L_x_39) ;  /* 0x0000008000017945 */ /* 0x000fe60003800000 */
[----:B------:R-:W-:Y:S01]  /*3390*/  FMUL R12, R12, R65 ;  /* 0x000000410c0c7220 */ /* 0x000fe20000400000 */
[----:B------:R-:W-:-:S03]  /*33a0*/  ISETP.GT.AND P2, PT, R0, RZ, P1 ;  /* 0x000000ff0000720c */ /* 0x000fc60000f44270 */
[----:B------:R-:W-:-:S05]  /*33b0*/  FFMA R12, R59, R64, R12 ;  /* 0x000000403b0c7223 */ /* 0x000fca000000000c */
[----:B------:R-:W-:-:S05]  /*33c0*/  F2FP.F16.F32.PACK_AB R12, RZ, R12 ;  /* 0x0000000cff0c723e */ /* 0x000fca00000000ff */
[----:B------:R3:W-:Y:S01]  /*33d0*/  @P0 STG.E.U16 desc[UR48][R10.64+0x2], R12 ;  /* 0x0000020c0a000986 */ /* 0x0007e2000c101530 */
[----:B------:R-:W-:Y:S05]  /*33e0*/  @!P2 BRA `(.L_x_40) ;  /* 0x000000000004a947 */ /* 0x000fea0003800000 */
[----:B------:R4:W5:Y:S02]  /*33f0*/  LDG.E.LTC128B.U16 R18, desc[UR48][R4.64+0x10] ;  /* 0x0000103004127981 */ /* 0x000964000c1e1520 */
.L_x_40:
[----:B------:R-:W-:Y:S05]  /*3400*/  BSYNC B1 ;  /* 0x0000000000017941 */ /* 0x000fea0003800000 */
.L_x_39:
[----:B---3-5:R-:W-:Y:S01]  /*3410*/  HADD2.F32 R12, -RZ, R18.H0_H0 ;  /* 0x20000012ff0c7230 */ /* 0x028fe20000004100 */
        /* <DEDUP_REMOVED lines=9> */
.L_x_42:
[----:B------:R-:W-:Y:S05]  /*34b0*/  BSYNC B1 ;  /* 0x0000000000017941 */ /* 0x000fea0003800000 */
.L_x_41:
[----:B-----5:R-:W-:Y:S01]  /*34c0*/  HADD2.F32 R12, -RZ, R18.H0_H0 ;  /* 0x20000012ff0c7230 */ /* 0x020fe20000004100 */
[----:B------:R-:W-:Y:S01]  /*34d0*/  ISETP.GT.AND P1, PT, R0, 0x8, P1 ;  /* 0x000000080000780c */ /* 0x000fe20000f24270 */
[----:B------:R-:W-:Y:S03]  /*34e0*/  BSSY B1, `(.L_x_43) ;  /* 0x0000007000017945 */ /* 0x000fe60003800000 */
[----:B------:R-:W-:-:S04]  /*34f0*/  FMUL R12, R12, R65 ;  /* 0x000000410c0c7220 */ /* 0x000fc80000400000 */
[----:B------:R-:W-:-:S05]  /*3500*/  FFMA R12, R61, R64, R12 ;  /* 0x000000403d0c7223 */ /* 0x000fca000000000c */
[----:B------:R-:W-:-:S05]  /*3510*/  F2FP.F16.F32.PACK_AB R12, RZ, R12 ;  /* 0x0000000cff0c723e */ /* 0x000fca00000000ff */
[----:B------:R0:W-:Y:S01]  /*3520*/  @P3 STG.E.U16 desc[UR48][R6.64+0x12], R12 ;  /* 0x0000120c06003986 */ /* 0x0001e2000c101530 */
[----:B------:R-:W-:Y:S05]  /*3530*/  @!P1 BRA `(.L_x_44) ;  /* 0x0000000000049947 */ /* 0x000fea0003800000 */
[----:B------:R0:W5:Y:S02]  /*3540*/  LDG.E.LTC128B.U16 R18, desc[UR48][R8.64+0x10] ;  /* 0x0000103008127981 */ /* 0x000164000c1e1520 */
.L_x_44:
[----:B------:R-:W-:Y:S05]  /*3550*/  BSYNC B1 ;  /* 0x0000000000017941 */ /* 0x000fea0003800000 */
.L_x_43:
[----:B0----5:R-:W-:Y:S01]  /*3560*/  HADD2.F32 R12, -RZ, R18.H0_H0 ;  /* 0x20000012ff0c7230 */ /* 0x021fe20000004100 */
[----:B------:R-:W-:Y:S01]  /*3570*/  ISETP.GT.AND P0, PT, R0, 0x8, P0 ;  /* 0x000000080000780c */ /* 0x000fe20000704270 */
[----:B------:R-:W-:Y:S03]  /*3580*/  BSSY B1, `(.L_x_45) ;  /* 0x0000007000017945 */ /* 0x000fe60003800000 */
[----:B---3--:R-:W-:-:S04]  /*3590*/  FMUL R13, R12, R65 ;  /* 0x000000410c0d7220 */ /* 0x008fc80000400000 */
[----:B------:R-:W-:-:S05]  /*35a0*/  FFMA R13, R62, R64, R13 ;  /* 0x000000403e0d7223 */ /* 0x000fca000000000d */
[----:B------:R-:W-:-:S05]  /*35b0*/  F2FP.F16.F32.PACK_AB R13, RZ, R13 ;  /* 0x0000000dff0d723e */ /* 0x000fca00000000ff */
[----:B------:R0:W-:Y:S01]  /*35c0*/  @P1 STG.E.U16 desc[UR48][R10.64+0x10], R13 ;  /* 0x0000100d0a001986 */ /* 0x0001e2000c101530 */
[----:B------:R-:W-:Y:S05]  /*35d0*/  @!P0 BRA `(.L_x_46) ;  /* 0x0000000000048947 */ /* 0x000fea0003800000 */
[----:B------:R3:W5:Y:S02]  /*35e0*/  LDG.E.LTC128B.U16 R18, desc[UR48][R8.64+0x12] ;  /* 0x0000123008127981 */ /* 0x000764000c1e1520 */
.L_x_46:
[----:B------:R-:W-:Y:S05]  /*35f0*/  BSYNC B1 ;  /* 0x0000000000017941 */ /* 0x000fea0003800000 */
.L_x_45:
        /* <DEDUP_REMOVED lines=10> */
.L_x_48:
[----:B------:R-:W-:Y:S05]  /*36a0*/  BSYNC B1 ;  /* 0x0000000000017941 */ /* 0x000fea0003800000 */
.L_x_47:
[----:B0----5:R-:W-:Y:S01]  /*36b0*/  HADD2.F32 R12, -RZ, R18.H0_H0 ;  /* 0x20000012ff0c7230 */ /* 0x021fe20000004100 */
        /* <DEDUP_REMOVED lines=9> */
.L_x_50:
[----:B------:R-:W-:Y:S05]  /*3750*/  BSYNC B1 ;  /* 0x0000000000017941 */ /* 0x000fea0003800000 */
.L_x_49:
        /* <DEDUP_REMOVED lines=9> */
.L_x_52:
[----:B------:R-:W-:Y:S05]  /*37f0*/  BSYNC B1 ;  /* 0x0000000000017941 */ /* 0x000fea0003800000 */
.L_x_51:
[----:B0----5:R-:W-:Y:S01]  /*3800*/  HADD2.F32 R12, -RZ, R18.H0_H0 ;  /* 0x20000012ff0c7230 */ /* 0x021fe20000004100 */
        /* <DEDUP_REMOVED lines=8> */
.L_x_54:
[----:B------:R-:W-:Y:S05]  /*3890*/  BSYNC B1 ;  /* 0x0000000000017941 */ /* 0x000fea0003800000 */
.L_x_53:
        /* <DEDUP_REMOVED lines=10> */
.L_x_56:
[----:B------:R-:W-:Y:S05]  /*3940*/  BSYNC B1 ;  /* 0x0000000000017941 */ /* 0x000fea0003800000 */
.L_x_55:
        /* <DEDUP_REMOVED lines=10> */
.L_x_58:
[----:B------:R-:W-:Y:S05]  /*39f0*/  BSYNC B1 ;  /* 0x0000000000017941 */ /* 0x000fea0003800000 */
.L_x_57:
        /* <DEDUP_REMOVED lines=9> */
.L_x_60:
[----:B------:R-:W-:Y:S05]  /*3a90*/  BSYNC B1 ;  /* 0x0000000000017941 */ /* 0x000fea0003800000 */
.L_x_59:
        /* <DEDUP_REMOVED lines=9> */
.L_x_62:
[----:B------:R-:W-:Y:S05]  /*3b30*/  BSYNC B1 ;  /* 0x0000000000017941 */ /* 0x000fea0003800000 */
.L_x_61:
        /* <DEDUP_REMOVED lines=10> */
.L_x_64:
[----:B------:R-:W-:Y:S05]  /*3be0*/  BSYNC B1 ;  /* 0x0000000000017941 */ /* 0x000fea0003800000 */
.L_x_63:
        /* <DEDUP_REMOVED lines=10> */
.L_x_66:
[----:B------:R-:W-:Y:S05]  /*3c90*/  BSYNC B1 ;  /* 0x0000000000017941 */ /* 0x000fea0003800000 */
.L_x_65:
        /* <DEDUP_REMOVED lines=9> */
.L_x_68:
[----:B------:R-:W-:Y:S05]  /*3d30*/  BSYNC B1 ;  /* 0x0000000000017941 */ /* 0x000fea0003800000 */
.L_x_67:
        /* <DEDUP_REMOVED lines=9> */
.L_x_70:
[----:B------:R-:W-:Y:S05]  /*3dd0*/  BSYNC B1 ;  /* 0x0000000000017941 */ /* 0x000fea0003800000 */
.L_x_69:
        /* <DEDUP_REMOVED lines=10> */
.L_x_72:
[----:B------:R-:W-:Y:S05]  /*3e80*/  BSYNC B1 ;  /* 0x0000000000017941 */ /* 0x000fea0003800000 */
.L_x_71:
        /* <DEDUP_REMOVED lines=10> */
.L_x_74:
[----:B------:R-:W-:Y:S05]  /*3f30*/  BSYNC B1 ;  /* 0x0000000000017941 */ /* 0x000fea0003800000 */
.L_x_73:
        /* <DEDUP_REMOVED lines=9> */
.L_x_76:
[----:B------:R-:W-:Y:S05]  /*3fd0*/  BSYNC B1 ;  /* 0x0000000000017941 */ /* 0x000fea0003800000 */
.L_x_75:
        /* <DEDUP_REMOVED lines=9> */
.L_x_78:
[----:B------:R-:W-:Y:S05]  /*4070*/  BSYNC B1 ;  /* 0x0000000000017941 */ /* 0x000fea0003800000 */
.L_x_77:
        /* <DEDUP_REMOVED lines=10> */
.L_x_80:
[----:B------:R-:W-:Y:S05]  /*4120*/  BSYNC B1 ;  /* 0x0000000000017941 */ /* 0x000fea0003800000 */
.L_x_79:
        /* <DEDUP_REMOVED lines=10> */
.L_x_82:
[----:B------:R-:W-:Y:S05]  /*41d0*/  BSYNC B1 ;  /* 0x0000000000017941 */ /* 0x000fea0003800000 */
.L_x_81:
        /* <DEDUP_REMOVED lines=9> */
.L_x_84:
[----:B------:R-:W-:Y:S05]  /*4270*/  BSYNC B1 ;  /* 0x0000000000017941 */ /* 0x000fea0003800000 */
.L_x_83:
        /* <DEDUP_REMOVED lines=9> */
.L_x_86:
[----:B------:R-:W-:Y:S05]  /*4310*/  BSYNC B1 ;  /* 0x0000000000017941 */ /* 0x000fea0003800000 */
.L_x_85:
        /* <DEDUP_REMOVED lines=10> */
.L_x_88:
[----:B------:R-:W-:Y:S05]  /*43c0*/  BSYNC B1 ;  /* 0x0000000000017941 */ /* 0x000fea0003800000 */
.L_x_87:
        /* <DEDUP_REMOVED lines=10> */
.L_x_90:
[----:B------:R-:W-:Y:S05]  /*4470*/  BSYNC B1 ;  /* 0x0000000000017941 */ /* 0x000fea0003800000 */
.L_x_89:
        /* <DEDUP_REMOVED lines=9> */
.L_x_92:
[----:B------:R-:W-:Y:S05]  /*4510*/  BSYNC B1 ;  /* 0x0000000000017941 */ /* 0x000fea0003800000 */
.L_x_91:
        /* <DEDUP_REMOVED lines=9> */
.L_x_94:
[----:B------:R-:W-:Y:S05]  /*45b0*/  BSYNC B1 ;  /* 0x0000000000017941 */ /* 0x000fea0003800000 */
.L_x_93:
        /* <DEDUP_REMOVED lines=10> */
.L_x_96:
[----:B------:R-:W-:Y:S05]  /*4660*/  BSYNC B1 ;  /* 0x0000000000017941 */ /* 0x000fea0003800000 */
.L_x_95:
        /* <DEDUP_REMOVED lines=10> */
.L_x_98:
[----:B------:R-:W-:Y:S05]  /*4710*/  BSYNC B1 ;  /* 0x0000000000017941 */ /* 0x000fea0003800000 */
.L_x_97:
        /* <DEDUP_REMOVED lines=9> */
.L_x_100:
[----:B------:R-:W-:Y:S05]  /*47b0*/  BSYNC B1 ;  /* 0x0000000000017941 */ /* 0x000fea0003800000 */
.L_x_99:
        /* <DEDUP_REMOVED lines=9> */
.L_x_102:
[----:B------:R-:W-:Y:S05]  /*4850*/  BSYNC B1 ;  /* 0x0000000000017941 */ /* 0x000fea0003800000 */
.L_x_101:
        /* <DEDUP_REMOVED lines=10> */
.L_x_104:
[----:B------:R-:W-:Y:S05]  /*4900*/  BSYNC B1 ;  /* 0x0000000000017941 */ /* 0x000fea0003800000 */
.L_x_103:
        /* <DEDUP_REMOVED lines=10> */
.L_x_106:
[----:B------:R-:W-:Y:S05]  /*49b0*/  BSYNC B1 ;  /* 0x0000000000017941 */ /* 0x000fea0003800000 */
.L_x_105:
[----:B0---45:R-:W-:Y:S01]  /*49c0*/  HADD2.F32 R4, -RZ, R18.H0_H0 ;  /* 0x20000012ff047230 */ /* 0x031fe20000004100 */
        /* <DEDUP_REMOVED lines=8> */
.L_x_108:
[----:B------:R-:W-:Y:S05]  /*4a50*/  BSYNC B1 ;  /* 0x0000000000017941 */ /* 0x000fea0003800000 */
.L_x_107:
[----:B0----5:R-:W-:Y:S01]  /*4a60*/  HADD2.F32 R4, -RZ, R18.H0_H0 ;  /* 0x20000012ff047230 */ /* 0x021fe20000004100 */
[----:B------:R-:W-:Y:S01]  /*4a70*/  ISETP.GT.AND P0, PT, R0, 0x8, P0 ;  /* 0x000000080000780c */ /* 0x000fe20000704270 */
[----:B------:R-:W-:Y:S01]  /*4a80*/  @P1 IMAD.MOV.U32 R5, RZ, RZ, R11 ;  /* 0x000000ffff051224 */ /* 0x000fe200078e000b */
[----:B------:R-:W-:Y:S02]  /*4a90*/  BSSY B1, `(.L_x_109) ;  /* 0x0000008000017945 */ /* 0x000fe40003800000 */
[----:B------:R-:W-:Y:S01]  /*4aa0*/  FMUL R3, R4, R65 ;  /* 0x0000004104037220 */ /* 0x000fe20000400000 */
[----:B------:R-:W-:-:S03]  /*4ab0*/  @P1 IMAD.MOV.U32 R4, RZ, RZ, R10 ;  /* 0x000000ffff041224 */ /* 0x000fc600078e000a */
[----:B------:R-:W-:-:S05]  /*4ac0*/  FFMA R3, R30, R64, R3 ;  /* 0x000000401e037223 */ /* 0x000fca0000000003 */
[----:B------:R-:W-:-:S05]  /*4ad0*/  F2FP.F16.F32.PACK_AB R3, RZ, R3 ;  /* 0x00000003ff03723e */ /* 0x000fca00000000ff */
[----:B------:R0:W-:Y:S01]  /*4ae0*/  @P1 STG.E.U16 desc[UR48][R4.64+0x90], R3 ;  /* 0x0000900304001986 */ /* 0x0001e2000c101530 */
[----:B------:R-:W-:Y:S05]  /*4af0*/  @!P0 BRA `(.L_x_110) ;  /* 0x0000000000048947 */ /* 0x000fea0003800000 */
[----:B------:R0:W5:Y:S02]  /*4b00*/  LDG.E.LTC128B.U16 R18, desc[UR48][R8.64+0x92] ;  /* 0x0000923008127981 */ /* 0x000164000c1e1520 */
.L_x_110:
[----:B------:R-:W-:Y:S05]  /*4b10*/  BSYNC B1 ;  /* 0x0000000000017941 */ /* 0x000fea0003800000 */
.L_x_109:
[----:B------:R-:W-:Y:S05]  /*4b20*/  @!P0 BRA `(.L_x_111) ;  /* 0x0000000c00008947 */ /* 0x000fea0003800000 */
[----:B-----5:R-:W-:-:S05]  /*4b30*/  HADD2.F32 R18, -RZ, R18.H0_H0 ;  /* 0x20000012ff127230 */ /* 0x020fca0000004100 */
[----:B------:R-:W-:-:S04]  /*4b40*/  FMUL R18, R18, R65 ;  /* 0x0000004112127220 */ /* 0x000fc80000400000 */
[----:B------:R-:W-:-:S05]  /*4b50*/  FFMA R18, R31, R64, R18 ;  /* 0x000000401f127223 */ /* 0x000fca0000000012 */
[----:B------:R-:W-:-:S05]  /*4b60*/  F2FP.F16.F32.PACK_AB R18, RZ, R18 ;  /* 0x00000012ff12723e */ /* 0x000fca00000000ff */
[----:B------:R0:W-:Y:S01]  /*4b70*/  STG.E.U16 desc[UR48][R10.64+0x92], R18 ;  /* 0x000092120a007986 */ /* 0x0001e2000c101530 */
[----:B------:R-:W-:Y:S05]  /*4b80*/  BRA `(.L_x_111) ;  /* 0x0000000800e87947 */ /* 0x000fea0003800000 */
.L_x_34:
[----:B------:R-:W-:Y:S01]  /*4b90*/  ULDC.64 UR4, c[0x0][0x5c0] ;  /* 0x0001700000047ab9 */ /* 0x000fe20000000a00 */
[----:B------:R-:W-:Y:S01]  /*4ba0*/  ISETP.GT.AND P3, PT, R3, 0x1, PT ;  /* 0x000000010300780c */ /* 0x000fe20003f64270 */
[-C--:B------:R-:W-:Y:S01]  /*4bb0*/  FMUL R56, R56, R64.reuse ;  /* 0x0000004038387220 */ /* 0x080fe20000400000 */
[----:B------:R-:W-:Y:S01]  /*4bc0*/  LEA R4, P0, R78, UR4, 0x1 ;  /* 0x000000044e047c11 */ /* 0x000fe2000f8008ff */
[-C--:B------:R-:W-:Y:S01]  /*4bd0*/  FMUL R57, R57, R64.reuse ;  /* 0x0000004039397220 */ /* 0x080fe20000400000 */
[----:B------:R-:W-:Y:S01]  /*4be0*/  ISETP.GT.AND P1, PT, R0, 0x8, P1 ;  /* 0x000000080000780c */ /* 0x000fe20000f24270 */
[-C--:B------:R-:W-:Y:S01]  /*4bf0*/  FMUL R58, R58, R64.reuse ;  /* 0x000000403a3a7220 */ /* 0x080fe20000400000 */
[----:B------:R-:W-:Y:S01]  /*4c00*/  LEA.HI.X R5, R78, UR5, R7, 0x1, P0 ;  /* 0x000000054e057c11 */ /* 0x000fe200080f0c07 */
[-C--:B------:R-:W-:Y:S01]  /*4c10*/  FMUL R59, R59, R64.reuse ;  /* 0x000000403b3b7220 */ /* 0x080fe20000400000 */
[----:B------:R-:W-:Y:S01]  /*4c20*/  ISETP.GT.AND P0, PT, R0, RZ, P3 ;  /* 0x000000ff0000720c */ /* 0x000fe20001f04270 */
[----:B------:R-:W-:Y:S01]  /*4c30*/  FMUL R60, R60, R64 ;  /* 0x000000403c3c7220 */ /* 0x000fe20000400000 */
[----:B------:R-:W-:Y:S01]  /*4c40*/  F2FP.F16.F32.PACK_AB R56, RZ, R56 ;  /* 0x00000038ff38723e */ /* 0x000fe200000000ff */
[-C--:B------:R-:W-:Y:S01]  /*4c50*/  FMUL R61, R61, R64.reuse ;  /* 0x000000403d3d7220 */ /* 0x080fe20000400000 */
[----:B------:R-:W-:Y:S01]  /*4c60*/  F2FP.F16.F32.PACK_AB R57, RZ, R57 ;  /* 0x00000039ff39723e */ /* 0x000fe200000000ff */
[-C--:B------:R-:W-:Y:S01]  /*4c70*/  FMUL R62, R62, R64.reuse ;  /* 0x000000403e3e7220 */ /* 0x080fe20000400000 */
[----:B------:R-:W-:Y:S01]  /*4c80*/  ISETP.GT.AND P3, PT, R0, 0x8, P3 ;  /* 0x000000080000780c */ /* 0x000fe20001f64270 */
[----:B------:R-:W-:Y:S01]  /*4c90*/  @P2 STG.E.U16 desc[UR48][R4.64], R56 ;  /* 0x0000003804002986 */ /* 0x000fe2000c101530 */
[----:B------:R-:W-:Y:S01]  /*4ca0*/  ISETP.GT.AND P2, PT, R3, 0x8, PT ;  /* 0x000000080300780c */ /* 0x000fe20003f44270 */
[-C--:B------:R-:W-:Y:S01]  /*4cb0*/  FMUL R63, R63, R64.reuse ;  /* 0x000000403f3f7220 */ /* 0x080fe20000400000 */
[----:B------:R-:W-:Y:S01]  /*4cc0*/  SHF.L.U64.HI R7, R72, 0x1, R71 ;  /* 0x0000000148077819 */ /* 0x000fe20000010247 */
[----:B------:R-:W-:Y:S01]  /*4cd0*/  FMUL R48, R48, R64 ;  /* 0x0000004030307220 */ /* 0x000fe20000400000 */
[----:B------:R-:W-:Y:S01]  /*4ce0*/  LEA R6, P4, R72, R4, 0x1 ;  /* 0x0000000448067211 */ /* 0x000fe200078808ff */
[----:B------:R-:W-:Y:S01]  /*4cf0*/  @P0 STG.E.U16 desc[UR48][R4.64+0x2], R57 ;  /* 0x0000023904000986 */ /* 0x000fe2000c101530 */
[----:B------:R-:W-:Y:S01]  /*4d00*/  ISETP.GT.AND P5, PT, R0, RZ, P2 ;  /* 0x000000ff0000720c */ /* 0x000fe200017a4270 */
[----:B------:R-:W-:Y:S01]  /*4d10*/  FMUL R49, R49, R64 ;  /* 0x0000004031317220 */ /* 0x000fe20000400000 */
[----:B------:R-:W-:Y:S01]  /*4d20*/  ISETP.GT.AND P0, PT, R3, 0x9, PT ;  /* 0x000000090300780c */ /* 0x000fe20003f04270 */
[----:B------:R-:W-:Y:S01]  /*4d30*/  IMAD.X R7, R7, 0x1, R5, P4 ;  /* 0x0000000107077824 */ /* 0x000fe200020e0605 */
[----:B------:R-:W-:Y:S01]  /*4d40*/  F2FP.F16.F32.PACK_AB R58, RZ, R58 ;  /* 0x0000003aff3a723e */ /* 0x000fe200000000ff */
[-C--:B------:R-:W-:Y:S01]  /*4d50*/  FMUL R50, R50, R64.reuse ;  /* 0x0000004032327220 */ /* 0x080fe20000400000 */
[----:B------:R-:W-:Y:S01]  /*4d60*/  F2FP.F16.F32.PACK_AB R59, RZ, R59 ;  /* 0x0000003bff3b723e */ /* 0x000fe200000000ff */
[----:B------:R-:W-:Y:S01]  /*4d70*/  FMUL R51, R51, R64 ;  /* 0x0000004033337220 */ /* 0x000fe20000400000 */
[----:B------:R-:W-:Y:S01]  /*4d80*/  ISETP.GT.AND P4, PT, R0, RZ, P0 ;  /* 0x000000ff0000720c */ /* 0x000fe20000784270 */
[----:B------:R-:W-:Y:S01]  /*4d90*/  @P1 STG.E.U16 desc[UR48][R6.64], R58 ;  /* 0x0000003a06001986 */ /* 0x000fe2000c101530 */
[----:B------:R-:W-:Y:S01]  /*4da0*/  F2FP.F16.F32.PACK_AB R60, RZ, R60 ;  /* 0x0000003cff3c723e */ /* 0x000fe200000000ff */
[-C--:B------:R-:W-:Y:S01]  /*4db0*/  FMUL R52, R52, R64.reuse ;  /* 0x0000004034347220 */ /* 0x080fe20000400000 */
[C---:B------:R-:W-:Y:S01]  /*4dc0*/  ISETP.GT.AND P1, PT, R0.reuse, 0x8, P2 ;  /* 0x000000080000780c */ /* 0x040fe20001724270 */
[----:B------:R-:W-:Y:S01]  /*4dd0*/  @P3 STG.E.U16 desc[UR48][R6.64+0x2], R59 ;  /* 0x0000023b06003986 */ /* 0x000fe2000c101530 */
[----:B------:R-:W-:Y:S01]  /*4de0*/  ISETP.GT.AND P2, PT, R3, 0x10, PT ;  /* 0x000000100300780c */ /* 0x000fe20003f44270 */
[-C--:B------:R-:W-:Y:S01]  /*4df0*/  FMUL R53, R53, R64.reuse ;  /* 0x0000004035357220 */ /* 0x080fe20000400000 */
[----:B------:R-:W-:Y:S01]  /*4e00*/  ISETP.GT.AND P3, PT, R0, 0x8, P0 ;  /* 0x000000080000780c */ /* 0x000fe20000764270 */
[----:B------:R-:W-:Y:S01]  /*4e10*/  @P5 STG.E.U16 desc[UR48][R4.64+0x10], R60 ;  /* 0x0000103c04005986 */ /* 0x000fe2000c101530 */
[----:B------:R-:W-:Y:S01]  /*4e20*/  F2FP.F16.F32.PACK_AB R61, RZ, R61 ;  /* 0x0000003dff3d723e */ /* 0x000fe200000000ff */
[-C--:B------:R-:W-:Y:S01]  /*4e30*/  FMUL R54, R54, R64.reuse ;  /* 0x0000004036367220 */ /* 0x080fe20000400000 */
[----:B------:R-:W-:Y:S01]  /*4e40*/  ISETP.GT.AND P5, PT, R0, RZ, P2 ;  /* 0x000000ff0000720c */ /* 0x000fe200017a4270 */
[----:B------:R-:W-:Y:S01]  /*4e50*/  FMUL R55, R55, R64 ;  /* 0x0000004037377220 */ /* 0x000fe20000400000 */
[----:B------:R-:W-:Y:S01]  /*4e60*/  ISETP.GT.AND P0, PT, R3, 0x11, PT ;  /* 0x000000110300780c */ /* 0x000fe20003f04270 */
[----:B------:R-:W-:Y:S01]  /*4e70*/  @P4 STG.E.U16 desc[UR48][R4.64+0x12], R61 ;  /* 0x0000123d04004986 */ /* 0x000fe2000c101530 */
        /* <DEDUP_REMOVED lines=72> */
[----:B------:R-:W-:Y:S01]  /*5300*/  F2FP.F16.F32.PACK_AB R45, RZ, R45 ;  /* 0x0000002dff2d723e */ /* 0x000fe200000000ff */
[----:B------:R-:W-:Y:S01]  /*5310*/  @P5 STG.E.U16 desc[UR48][R4.64+0x50], R44 ;  /* 0x0000502c04005986 */ /* 0x000fe2000c101530 */
[----:B------:R-:W-:Y:S01]  /*5320*/  ISETP.GT.AND P0, PT, R0, 0x8, P0 ;  /* 0x000000080000780c */ /* 0x000fe20000704270 */
[-C--:B------:R-:W-:Y:S01]  /*5330*/  FMUL R30, R30, R64.reuse ;  /* 0x000000401e1e7220 */ /* 0x080fe20000400000 */
[----:B------:R-:W-:Y:S01]  /*5340*/  ISETP.GT.AND P5, PT, R0, RZ, P3 ;  /* 0x000000ff0000720c */ /* 0x000fe20001fa4270 */
[----:B------:R-:W-:Y:S01]  /*5350*/  @P4 STG.E.U16 desc[UR48][R4.64+0x52], R45 ;  /* 0x0000522d04004986 */ /* 0x000fe2000c101530 */
[----:B------:R-:W-:Y:S01]  /*5360*/  ISETP.GT.AND P1, PT, R3, 0x31, PT ;  /* 0x000000310300780c */ /* 0x000fe20003f24270 */
[----:B------:R-:W-:Y:S01]  /*5370*/  FMUL R31, R31, R64 ;  /* 0x000000401f1f7220 */ /* 0x000fe20000400000 */
[----:B------:R-:W-:-:S02]  /*5380*/  F2FP.F16.F32.PACK_AB R46, RZ, R46 ;  /* 0x0000002eff2e723e */ /* 0x000fc400000000ff */
[C---:B------:R-:W-:Y:S02]  /*5390*/  ISETP.GT.AND P4, PT, R0.reuse, RZ, P1 ;  /* 0x000000ff0000720c */ /* 0x040fe40000f84270 */
[----:B------:R-:W-:Y:S01]  /*53a0*/  F2FP.F16.F32.PACK_AB R47, RZ, R47 ;  /* 0x0000002fff2f723e */ /* 0x000fe200000000ff */
[----:B------:R-:W-:Y:S01]  /*53b0*/  @P2 STG.E.U16 desc[UR48][R6.64+0x50], R46 ;  /* 0x0000502e06002986 */ /* 0x000fe2000c101530 */
[----:B------:R-:W-:Y:S02]  /*53c0*/  F2FP.F16.F32.PACK_AB R32, RZ, R32 ;  /* 0x00000020ff20723e */ /* 0x000fe400000000ff */
[----:B------:R-:W-:Y:S01]  /*53d0*/  F2FP.F16.F32.PACK_AB R33, RZ, R33 ;  /* 0x00000021ff21723e */ /* 0x000fe200000000ff */
[----:B------:R-:W-:Y:S01]  /*53e0*/  @P0 STG.E.U16 desc[UR48][R6.64+0x52], R47 ;  /* 0x0000522f06000986 */ /* 0x000fe2000c101530 */
[C---:B------:R-:W-:Y:S02]  /*53f0*/  ISETP.GT.AND P0, PT, R0.reuse, 0x8, P3 ;  /* 0x000000080000780c */ /* 0x040fe40001f04270 */
[----:B------:R-:W-:Y:S01]  /*5400*/  F2FP.F16.F32.PACK_AB R34, RZ, R34 ;  /* 0x00000022ff22723e */ /* 0x000fe200000000ff */
[----:B------:R-:W-:Y:S01]  /*5410*/  @P5 STG.E.U16 desc[UR48][R4.64+0x60], R32 ;  /* 0x0000602004005986 */ /* 0x000fe2000c101530 */
[----:B------:R-:W-:-:S02]  /*5420*/  ISETP.GT.AND P5, PT, R0, 0x8, P1 ;  /* 0x000000080000780c */ /* 0x000fc40000fa4270 */
[C---:B------:R-:W-:Y:S01]  /*5430*/  ISETP.GT.AND P1, PT, R3.reuse, 0x39, PT ;  /* 0x000000390300780c */ /* 0x040fe20003f24270 */
[----:B------:R-:W-:Y:S01]  /*5440*/  @P4 STG.E.U16 desc[UR48][R4.64+0x62], R33 ;  /* 0x0000622104004986 */ /* 0x000fe2000c101530 */
[----:B------:R-:W-:Y:S02]  /*5450*/  ISETP.GT.AND P4, PT, R3, 0x38, PT ;  /* 0x000000380300780c */ /* 0x000fe40003f84270 */
[----:B------:R-:W-:Y:S02]  /*5460*/  F2FP.F16.F32.PACK_AB R35, RZ, R35 ;  /* 0x00000023ff23723e */ /* 0x000fe400000000ff */
[C---:B------:R-:W-:Y:S01]  /*5470*/  ISETP.GT.AND P2, PT, R0.reuse, RZ, P4 ;  /* 0x000000ff0000720c */ /* 0x040fe20002744270 */
[----:B------:R-:W-:Y:S01]  /*5480*/  @P0 STG.E.U16 desc[UR48][R6.64+0x60], R34 ;  /* 0x0000602206000986 */ /* 0x000fe2000c101530 */
[C---:B------:R-:W-:Y:S02]  /*5490*/  ISETP.GT.AND P3, PT, R0.reuse, RZ, P1 ;  /* 0x000000ff0000720c */ /* 0x040fe40000f64270 */
[C---:B------:R-:W-:Y:S01]  /*54a0*/  ISETP.GT.AND P4, PT, R0.reuse, 0x8, P4 ;  /* 0x000000080000780c */ /* 0x040fe20002784270 */
[----:B------:R-:W-:Y:S01]  /*54b0*/  @P5 STG.E.U16 desc[UR48][R6.64+0x62], R35 ;  /* 0x0000622306005986 */ /* 0x000fe2000c101530 */
[----:B------:R-:W-:-:S02]  /*54c0*/  ISETP.GT.AND P5, PT, R0, 0x8, P1 ;  /* 0x000000080000780c */ /* 0x000fc40000fa4270 */
[----:B------:R-:W-:Y:S02]  /*54d0*/  F2FP.F16.F32.PACK_AB R36, RZ, R36 ;  /* 0x00000024ff24723e */ /* 0x000fe400000000ff */
[----:B------:R-:W-:Y:S02]  /*54e0*/  F2FP.F16.F32.PACK_AB R37, RZ, R37 ;  /* 0x00000025ff25723e */ /* 0x000fe400000000ff */
[----:B------:R-:W-:Y:S01]  /*54f0*/  F2FP.F16.F32.PACK_AB R38, RZ, R38 ;  /* 0x00000026ff26723e */ /* 0x000fe200000000ff */
[----:B------:R-:W-:Y:S01]  /*5500*/  @P2 STG.E.U16 desc[UR48][R4.64+0x70], R36 ;  /* 0x0000702404002986 */ /* 0x000fe2000c101530 */
[----:B------:R-:W-:Y:S02]  /*5510*/  F2FP.F16.F32.PACK_AB R39, RZ, R39 ;  /* 0x00000027ff27723e */ /* 0x000fe400000000ff */
[C---:B------:R-:W-:Y:S01]  /*5520*/  ISETP.GT.AND P2, PT, R3.reuse, 0x41, PT ;  /* 0x000000410300780c */ /* 0x040fe20003f44270 */
[----:B------:R-:W-:Y:S01]  /*5530*/  @P3 STG.E.U16 desc[UR48][R4.64+0x72], R37 ;  /* 0x0000722504003986 */ /* 0x000fe2000c101530 */
[----:B------:R-:W-:-:S02]  /*5540*/  ISETP.GT.AND P3, PT, R3, 0x40, PT ;  /* 0x000000400300780c */ /* 0x000fc40003f64270 */
[----:B------:R-:W-:Y:S01]  /*5550*/  F2FP.F16.F32.PACK_AB R24, RZ, R24 ;  /* 0x00000018ff18723e */ /* 0x000fe200000000ff */
[----:B------:R-:W-:Y:S01]  /*5560*/  @P4 STG.E.U16 desc[UR48][R6.64+0x70], R38 ;  /* 0x0000702606004986 */ /* 0x000fe2000c101530 */
[C---:B------:R-:W-:Y:S02]  /*5570*/  ISETP.GT.AND P4, PT, R0.reuse, RZ, P2 ;  /* 0x000000ff0000720c */ /* 0x040fe40001784270 */
[----:B------:R-:W-:Y:S01]  /*5580*/  F2FP.F16.F32.PACK_AB R25, RZ, R25 ;  /* 0x00000019ff19723e */ /* 0x000fe200000000ff */
[----:B------:R-:W-:Y:S01]  /*5590*/  @P5 STG.E.U16 desc[UR48][R6.64+0x72], R39 ;  /* 0x0000722706005986 */ /* 0x000fe2000c101530 */
[----:B------:R-:W-:Y:S02]  /*55a0*/  ISETP.GT.AND P5, PT, R0, RZ, P3 ;  /* 0x000000ff0000720c */ /* 0x000fe40001fa4270 */
[C---:B------:R-:W-:Y:S02]  /*55b0*/  ISETP.GT.AND P1, PT, R3.reuse, 0x48, PT ;  /* 0x000000480300780c */ /* 0x040fe40003f24270 */
[----:B------:R-:W-:-:S02]  /*55c0*/  ISETP.GT.AND P0, PT, R3, 0x49, PT ;  /* 0x000000490300780c */ /* 0x000fc40003f04270 */
[C---:B------:R-:W-:Y:S02]  /*55d0*/  ISETP.GT.AND P3, PT, R0.reuse, 0x8, P3 ;  /* 0x000000080000780c */ /* 0x040fe40001f64270 */
[C---:B------:R-:W-:Y:S02]  /*55e0*/  ISETP.GT.AND P2, PT, R0.reuse, 0x8, P2 ;  /* 0x000000080000780c */ /* 0x040fe40001744270 */
[----:B------:R-:W-:Y:S02]  /*55f0*/  F2FP.F16.F32.PACK_AB R26, RZ, R26 ;  /* 0x0000001aff1a723e */ /* 0x000fe400000000ff */
[----:B------:R-:W-:Y:S01]  /*5600*/  F2FP.F16.F32.PACK_AB R27, RZ, R27 ;  /* 0x0000001bff1b723e */ /* 0x000fe200000000ff */
[----:B------:R-:W-:Y:S01]  /*5610*/  @P5 STG.E.U16 desc[UR48][R4.64+0x80], R24 ;  /* 0x0000801804005986 */ /* 0x000fe2000c101530 */
[C---:B------:R-:W-:Y:S02]  /*5620*/  ISETP.GT.AND P5, PT, R0.reuse, RZ, P0 ;  /* 0x000000ff0000720c */ /* 0x040fe400007a4270 */
[C---:B------:R-:W-:Y:S01]  /*5630*/  ISETP.GT.AND P0, PT, R0.reuse, 0x8, P0 ;  /* 0x000000080000780c */ /* 0x040fe20000704270 */
[----:B------:R-:W-:Y:S01]  /*5640*/  @P4 STG.E.U16 desc[UR48][R4.64+0x82], R25 ;  /* 0x0000821904004986 */ /* 0x000fe2000c101530 */
[----:B------:R-:W-:-:S02]  /*5650*/  ISETP.GT.AND P4, PT, R0, RZ, P1 ;  /* 0x000000ff0000720c */ /* 0x000fc40000f84270 */
[----:B------:R-:W-:Y:S01]  /*5660*/  ISETP.GT.AND P1, PT, R0, 0x8, P1 ;  /* 0x000000080000780c */ /* 0x000fe20000f24270 */
[----:B------:R-:W-:Y:S01]  /*5670*/  @P3 STG.E.U16 desc[UR48][R6.64+0x80], R26 ;  /* 0x0000801a06003986 */ /* 0x000fe2000c101530 */
[----:B------:R-:W-:Y:S02]  /*5680*/  F2FP.F16.F32.PACK_AB R28, RZ, R28 ;  /* 0x0000001cff1c723e */ /* 0x000fe400000000ff */
[----:B------:R-:W-:Y:S01]  /*5690*/  F2FP.F16.F32.PACK_AB R29, RZ, R29 ;  /* 0x0000001dff1d723e */ /* 0x000fe200000000ff */
[----:B------:R-:W-:Y:S01]  /*56a0*/  @P2 STG.E.U16 desc[UR48][R6.64+0x82], R27 ;  /* 0x0000821b06002986 */ /* 0x000fe2000c101530 */
[----:B------:R-:W-:Y:S02]  /*56b0*/  F2FP.F16.F32.PACK_AB R30, RZ, R30 ;  /* 0x0000001eff1e723e */ /* 0x000fe400000000ff */
[----:B------:R-:W-:-:S03]  /*56c0*/  F2FP.F16.F32.PACK_AB R31, RZ, R31 ;  /* 0x0000001fff1f723e */ /* 0x000fc600000000ff */
[----:B------:R-:W-:Y:S04]  /*56d0*/  @P4 STG.E.U16 desc[UR48][R4.64+0x90], R28 ;  /* 0x0000901c04004986 */ /* 0x000fe8000c101530 */
[----:B------:R0:W-:Y:S02]  /*56e0*/  @P5 STG.E.U16 desc[UR48][R4.64+0x92], R29 ;  /* 0x0000921d04005986 */ /* 0x0001e4000c101530 */
[----:B0-----:R-:W-:Y:S02]  /*56f0*/  @P1 IMAD.MOV.U32 R4, RZ, RZ, R6 ;  /* 0x000000ffff041224 */ /* 0x001fe400078e0006 */
[----:B------:R-:W-:-:S05]  /*5700*/  @P1 IMAD.MOV.U32 R5, RZ, RZ, R7 ;  /* 0x000000ffff051224 */ /* 0x000fca00078e0007 */
[----:B------:R0:W-:Y:S04]  /*5710*/  @P1 STG.E.U16 desc[UR48][R4.64+0x90], R30 ;  /* 0x0000901e04001986 */ /* 0x0001e8000c101530 */
[----:B------:R0:W-:Y:S02]  /*5720*/  @P0 STG.E.U16 desc[UR48][R6.64+0x92], R31 ;  /* 0x0000921f06000986 */ /* 0x0001e4000c101530 */
.L_x_111:
[----:B------:R-:W-:Y:S05]  /*5730*/  BSYNC B0 ;  /* 0x0000000000007941 */ /* 0x000fea0003800000 */
.L_x_33:
[----:B0-----:R-:W2:Y:S01]  /*5740*/  LDL.64 R4, [R1] ;  /* 0x0000000001047983 */ /* 0x001ea20000100a00 */
[----:B------:R-:W-:Y:S01]  /*5750*/  ULDC.64 UR4, c[0x0][0x650] ;  /* 0x0001940000047ab9 */ /* 0x000fe20000000a00 */
[----:B------:R-:W-:Y:S02]  /*5760*/  IMAD.U32 R0, RZ, RZ, UR45 ;  /* 0x0000002dff007e24 */ /* 0x000fe4000f8e00ff */
[----:B------:R-:W-:Y:S02]  /*5770*/  IMAD.MOV.U32 R22, RZ, RZ, -0x1 ;  /* 0xffffffffff167424 */ /* 0x000fe400078e00ff */
[----:B------:R0:W-:Y:S01]  /*5780*/  SYNCS.ARRIVE.TRANS64.A1T0 RZ, [R0+UR41], RZ ;  /* 0x000000ff00ff79a7 */ /* 0x0001e20008100029 */
[----:B-----5:R-:W-:Y:S02]  /*5790*/  IMAD.MOV.U32 R18, RZ, RZ, -0x1 ;  /* 0xffffffffff127424 */ /* 0x020fe400078e00ff */
[----:B------:R-:W-:Y:S01]  /*57a0*/  IMAD.MOV.U32 R19, RZ, RZ, -0x1 ;  /* 0xffffffffff137424 */ /* 0x000fe200078e00ff */
[----:B0-----:R-:W-:-:S02]  /*57b0*/  PRMT R0, RZ, 0x7610, R0 ;  /* 0x00007610ff007816 */ /* 0x001fc40000000000 */
[----:B--2---:R-:W-:-:S05]  /*57c0*/  LEA R16, P0, R4, R16, 0x1 ;  /* 0x0000001004107211 */ /* 0x004fca00078008ff */
[----:B------:R-:W-:Y:S01]  /*57d0*/  IMAD.X R17, R74, 0x1, R17, P0 ;  /* 0x000000014a117824 */ /* 0x000fe200000e0611 */
[----:B------:R-:W-:-:S04]  /*57e0*/  ISETP.GE.U32.AND P0, PT, R16, UR4, PT ;  /* 0x0000000410007c0c */ /* 0x000fc8000bf06070 */
[----:B------:R-:W-:-:S13]  /*57f0*/  ISETP.GE.U32.AND.EX P0, PT, R17, UR5, PT, P0 ;  /* 0x0000000511007c0c */ /* 0x000fda000bf06100 */
[----:B------:R-:W-:Y:S05]  /*5800*/  @P0 BRA `(.L_x_112) ;  /* 0x0000000400500947 */ /* 0x000fea0003800000 */
[----:B-1----:R-:W0:Y:S01]  /*5810*/  LDC.64 R10, c[0x0][0x628] ;  /* 0x00018a00ff0a7b82 */ /* 0x002e220000000a00 */
[----:B------:R-:W1:Y:S01]  /*5820*/  S2R R18, SR_CTAID.X ;  /* 0x0000000000127919 */ /* 0x000e620000002500 */
[----:B---34-:R-:W-:Y:S02]  /*5830*/  IMAD.MOV.U32 R8, RZ, RZ, R16 ;  /* 0x000000ffff087224 */ /* 0x018fe400078e0010 */
[----:B------:R-:W-:Y:S01]  /*5840*/  IMAD.MOV.U32 R9, RZ, RZ, R17 ;  /* 0x000000ffff097224 */ /* 0x000fe200078e0011 */
[----:B------:R-:W2:Y:S03]  /*5850*/  S2R R20, SR_CTAID.Y ;  /* 0x0000000000147919 */ /* 0x000ea60000002600 */
[----:B------:R-:W3:Y:S08]  /*5860*/  LDC R0, c[0x0][0x630] ;  /* 0x00018c00ff007b82 */ /* 0x000ef00000000800 */
[----:B------:R-:W4:Y:S01]  /*5870*/  LDC.64 R14, c[0x0][0x620] ;  /* 0x00018800ff0e7b82 */ /* 0x000f220000000a00 */
[----:B0-----:R-:W-:-:S04]  /*5880*/  ISETP.NE.U32.AND P0, PT, R10, RZ, PT ;  /* 0x000000ff0a00720c */ /* 0x001fc80003f05070 */
[----:B------:R-:W-:-:S13]  /*5890*/  ISETP.NE.AND.EX P0, PT, R11, RZ, PT, P0 ;  /* 0x000000ff0b00720c */ /* 0x000fda0003f05300 */
[----:B-1234-:R-:W-:Y:S05]  /*58a0*/  @!P0 BRA `(.L_x_113) ;  /* 0x0000000000288947 */ /* 0x01efea0003800000 */
[----:B------:R-:W0:Y:S02]  /*58b0*/  LDC R3, c[0x0][0x634] ;  /* 0x00018d00ff037b82 */ /* 0x000e240000000800 */
[----:B0-----:R-:W-:-:S05]  /*58c0*/  IADD3 R3, P0, R16, R3, RZ ;  /* 0x0000000310037210 */ /* 0x001fca0007f1e0ff */
        /* <DEDUP_REMOVED lines=8> */
.L_x_113:
[----:B------:R-:W0:Y:S01]  /*5950*/  LDC.64 R24, c[0x0][0x640] ;  /* 0x00019000ff187b82 */ /* 0x000e220000000a00 */
[-CC-:B------:R-:W-:Y:S01]  /*5960*/  SHF.R.U64 R19, R8, R0.reuse, R9.reuse ;  /* 0x0000000008137219 */ /* 0x180fe20000001209 */
[----:B------:R-:W-:Y:S01]  /*5970*/  ULDC UR4, c[0x0][0x150] ;  /* 0x0000540000047ab9 */ /* 0x000fe20000000800 */
[----:B------:R-:W-:Y:S02]  /*5980*/  SHF.R.U32.HI R0, RZ, R0, R9 ;  /* 0x00000000ff007219 */ /* 0x000fe40000011609 */
[----:B------:R-:W-:Y:S02]  /*5990*/  IADD3 R3, P0, RZ, -R19, RZ ;  /* 0x80000013ff037210 */ /* 0x000fe40007f1e0ff */
[----:B------:R-:W-:Y:S01]  /*59a0*/  I2FP.F32.U32 R7, R18 ;  /* 0x0000001200077245 */ /* 0x000fe20000201000 */
[----:B------:R-:W1:Y:S02]  /*59b0*/  LDC R6, c[0x0][0x618] ;  /* 0x00018600ff067b82 */ /* 0x000e640000000800 */
[----:B------:R-:W-:-:S02]  /*59c0*/  IMAD.X R5, RZ, RZ, ~R0, P0 ;  /* 0x000000ffff057224 */ /* 0x000fc400000e0e00 */
[----:B------:R-:W-:Y:S01]  /*59d0*/  FMUL R7, R7, UR4 ;  /* 0x0000000407077c20 */ /* 0x000fe20008400000 */
[----:B------:R-:W-:Y:S01]  /*59e0*/  ULDC UR4, c[0x0][0x154] ;  /* 0x0000550000047ab9 */ /* 0x000fe20000000800 */
[-C--:B------:R-:W-:Y:S02]  /*59f0*/  IMAD R0, R5, R14.reuse, RZ ;  /* 0x0000000e05007224 */ /* 0x080fe400078e02ff */
[----:B------:R-:W2:Y:S01]  /*5a00*/  LDC R8, c[0x0][0x608] ;  /* 0x00018200ff087b82 */ /* 0x000ea20000000800 */
[C---:B------:R-:W-:Y:S01]  /*5a10*/  IMAD.WIDE.U32 R4, R3.reuse, R14, R16 ;  /* 0x0000000e03047225 */ /* 0x040fe200078e0010 */
[----:B------:R-:W3:Y:S03]  /*5a20*/  F2I.U32.TRUNC.NTZ R7, R7 ;  /* 0x0000000700077305 */ /* 0x000ee6000020f000 */
[----:B------:R-:W-:Y:S01]  /*5a30*/  IMAD R3, R3, R15, R0 ;  /* 0x0000000f03037224 */ /* 0x000fe200078e0200 */
[----:B------:R-:W-:-:S02]  /*5a40*/  I2FP.F32.U32 R0, R20 ;  /* 0x0000001400007245 */ /* 0x000fc40000201000 */
[----:B------:R-:W4:Y:S01]  /*5a50*/  LDC R22, c[0x0][0x658] ;  /* 0x00019600ff167b82 */ /* 0x000f220000000800 */
[----:B------:R-:W-:Y:S01]  /*5a60*/  IMAD.IADD R3, R5, 0x1, R3 ;  /* 0x0000000105037824 */ /* 0x000fe200078e0203 */
[----:B0-----:R-:W-:Y:S01]  /*5a70*/  ISETP.NE.U32.AND P0, PT, R24, RZ, PT ;  /* 0x000000ff1800720c */ /* 0x001fe20003f05070 */
[----:B------:R-:W-:-:S03]  /*5a80*/  FMUL R0, R0, UR4 ;  /* 0x0000000400007c20 */ /* 0x000fc60008400000 */
[----:B------:R-:W-:Y:S01]  /*5a90*/  ISETP.NE.AND.EX P0, PT, R25, RZ, PT, P0 ;  /* 0x000000ff1900720c */ /* 0x000fe20003f05300 */
[----:B------:R0:W0:Y:S01]  /*5aa0*/  F2I.U32.TRUNC.NTZ R14, R0 ;  /* 0x00000000000e7305 */ /* 0x000022000020f000 */
[----:B------:R-:W5:Y:S01]  /*5ab0*/  LDC R9, c[0x0][0x144] ;  /* 0x00005100ff097b82 */ /* 0x000f620000000800 */
[-C--:B-1----:R-:W-:Y:S01]  /*5ac0*/  SHF.R.U64 R10, R4, R6.reuse, R3 ;  /* 0x00000006040a7219 */ /* 0x082fe20000001203 */
[----:B---3--:R-:W-:Y:S01]  /*5ad0*/  IMAD.MOV R7, RZ, RZ, -R7 ;  /* 0x000000ffff077224 */ /* 0x008fe200078e0a07 */
[----:B------:R-:W-:-:S05]  /*5ae0*/  SHF.R.U32.HI R3, RZ, R6, R3 ;  /* 0x00000006ff037219 */ /* 0x000fca0000011603 */
[----:B------:R-:W1:Y:S01]  /*5af0*/  LDC R15, c[0x0][0x148] ;  /* 0x00005200ff0f7b82 */ /* 0x000e620000000800 */
[-CC-:B--2---:R-:W-:Y:S02]  /*5b00*/  SHF.R.U64 R12, R10, R8.reuse, R3.reuse ;  /* 0x000000080a0c7219 */ /* 0x184fe40000001203 */
[----:B------:R-:W-:-:S05]  /*5b10*/  SHF.R.U32.HI R3, RZ, R8, R3 ;  /* 0x00000008ff037219 */ /* 0x000fca0000011603 */
[----:B------:R-:W2:Y:S01]  /*5b20*/  LDC R21, c[0x0][0x600] ;  /* 0x00018000ff157b82 */ /* 0x000ea20000000800 */
[-CC-:B----4-:R-:W-:Y:S02]  /*5b30*/  SHF.R.U64 R13, R12, R22.reuse, R3.reuse ;  /* 0x000000160c0d7219 */ /* 0x190fe40000001203 */
[----:B------:R-:W-:-:S03]  /*5b40*/  SHF.R.U32.HI R5, RZ, R22, R3 ;  /* 0x00000016ff057219 */ /* 0x000fc60000011603 */
[----:B------:R-:W-:Y:S02]  /*5b50*/  IMAD.MOV.U32 R4, RZ, RZ, R13 ;  /* 0x000000ffff047224 */ /* 0x000fe400078e000d */
[----:B------:R-:W3:Y:S01]  /*5b60*/  LDC R26, c[0x0][0x648] ;  /* 0x00019200ff1a7b82 */ /* 0x000ee20000000800 */
[----:B-----5:R-:W-:-:S07]  /*5b70*/  IMAD R22, R9, R7, R18 ;  /* 0x0000000709167224 */ /* 0x020fce00078e0212 */
[----:B------:R-:W4:Y:S08]  /*5b80*/  LDC R27, c[0x0][0x638] ;  /* 0x00018e00ff1b7b82 */ /* 0x000f300000000800 */
[----:B------:R-:W0:Y:S01]  /*5b90*/  LDC R28, c[0x0][0x610] ;  /* 0x00018400ff1c7b82 */ /* 0x000e220000000800 */
[----:B-1----:R-:W-:Y:S05]  /*5ba0*/  @!P0 BRA `(.L_x_114) ;  /* 0x0000000000288947 */ /* 0x002fea0003800000 */
[----:B0-----:R-:W0:Y:S02]  /*5bb0*/  LDC R0, c[0x0][0x64c] ;  /* 0x00019300ff007b82 */ /* 0x001e240000000800 */
        /* <DEDUP_REMOVED lines=9> */
.L_x_114:
[----:B------:R-:W-:Y:S01]  /*5c50*/  ISETP.NE.AND P0, PT, R2, 0x1, PT ;  /* 0x000000010200780c */ /* 0x000fe20003f05270 */
[----:B0-----:R-:W-:Y:S01]  /*5c60*/  IMAD.MOV R14, RZ, RZ, -R14 ;  /* 0x000000ffff0e7224 */ /* 0x001fe200078e0a0e */
[----:B---3--:R-:W-:Y:S01]  /*5c70*/  SHF.R.U64 R0, R4, R26, R5 ;  /* 0x0000001a04007219 */ /* 0x008fe20000001205 */
[----:B--2---:R-:W-:Y:S01]  /*5c80*/  VIADD R5, R21, 0xffffffff ;  /* 0xffffffff15057836 */ /* 0x004fe20000000000 */
[----:B------:R-:W-:-:S03]  /*5c90*/  LOP3.LUT R3, R12, R75, RZ, 0xc0, !PT ;  /* 0x0000004b0c037212 */ /* 0x000fc600078ec0ff */
[----:B------:R-:W-:Y:S01]  /*5ca0*/  IMAD.MOV R4, RZ, RZ, -R0 ;  /* 0x000000ffff047224 */ /* 0x000fe200078e0a00 */
[----:B------:R-:W-:Y:S01]  /*5cb0*/  LOP3.LUT R5, R10, R5, RZ, 0xc0, !PT ;  /* 0x000000050a057212 */ /* 0x000fe200078ec0ff */
[----:B------:R-:W-:Y:S02]  /*5cc0*/  IMAD R3, R70, R0, R3 ;  /* 0x0000000046037224 */ /* 0x000fe400078e0203 */
[----:B----4-:R-:W-:Y:S02]  /*5cd0*/  IMAD R0, R4, R27, R13 ;  /* 0x0000001b04007224 */ /* 0x010fe400078e020d */
[----:B------:R-:W-:Y:S02]  /*5ce0*/  @P0 IMAD R22, R15, R14, R20 ;  /* 0x0000000e0f160224 */ /* 0x000fe400078e0214 */
[----:B------:R-:W-:Y:S02]  /*5cf0*/  IMAD.MOV.U32 R4, RZ, RZ, 0x1 ;  /* 0x00000001ff047424 */ /* 0x000fe400078e00ff */
[----:B------:R-:W-:-:S02]  /*5d00*/  IMAD R22, R3, R28, R22 ;  /* 0x0000001c03167224 */ /* 0x000fc400078e0216 */
[----:B------:R-:W-:Y:S01]  /*5d10*/  IMAD R3, R0, R21, R5 ;  /* 0x0000001500037224 */ /* 0x000fe200078e0205 */
[----:B------:R-:W-:-:S04]  /*5d20*/  PRMT R0, R4, 0x7610, R0 ;  /* 0x0000761004007816 */ /* 0x000fc80000000000 */
[----:B------:R-:W-:Y:S02]  /*5d30*/  SEL R18, R3, R22, !P0 ;  /* 0x0000001603127207 */ /* 0x000fe40004000000 */
[----:B------:R-:W-:-:S07]  /*5d40*/  SEL R22, R22, R3, !P0 ;  /* 0x0000000316167207 */ /* 0x000fce0004000000 */
.L_x_112:
[----:B------:R-:W-:Y:S02]  /*5d50*/  LOP3.LUT P0, RZ, R0, 0xff, RZ, 0xc0, !PT ;  /* 0x000000ff00ff7812 */ /* 0x000fe4000780c0ff */
[----:B------:R-:W-:-:S11]  /*5d60*/  LOP3.LUT R80, R80, 0x1, RZ, 0x3c, !PT ;  /* 0x0000000150507812 */ /* 0x000fd600078e3cff */
[----:B------:R-:W-:Y:S05]  /*5d70*/  @P0 BRA `(.L_x_115) ;  /* 0xffffffb8004c0947 */ /* 0x000fea000383ffff */
[----:B------:R-:W-:Y:S05]  /*5d80*/  EXIT ;  /* 0x000000000000794d */ /* 0x000fea0003800000 */
.L_x_14:
[----:B------:R-:W-:-:S08]  /*5d90*/  ISETP.NE.AND P0, PT, R14, RZ, PT ;  /* 0x000000ff0e00720c */ /* 0x000fd00003f05270 */
[----:B0-----:R-:W0:-:S00]  /*5da0*/  USETMAXREG.DEALLOC.CTAPOOL 0x28 ;  /* 0x00000028000079c8 */ /* 0x001e0000080e0500 */
[----:B------:R-:W-:Y:S05]  /*5db0*/  @P0 EXIT ;  /* 0x000000000000094d */ /* 0x000fea0003800000 */
[----:B0-----:R-:W-:Y:S01]  /*5dc0*/  LOP3.LUT P0, RZ, R3, 0xff, RZ, 0xc0, !PT ;  /* 0x000000ff03ff7812 */ /* 0x001fe2000780c0ff */
[----:B------:R-:W-:Y:S02]  /*5dd0*/  IMAD.MOV.U32 R3, RZ, RZ, 0x1 ;  /* 0x00000001ff037424 */ /* 0x000fe400078e00ff */
[----:B------:R-:W-:-:S10]  /*5de0*/  IMAD.MOV.U32 R8, RZ, RZ, RZ ;  /* 0x000000ffff087224 */ /* 0x000fd400078e00ff */
[----:B------:R-:W-:Y:S05]  /*5df0*/  @!P0 BRA `(.L_x_116) ;  /* 0x0000000c000c8947 */ /* 0x000fea0003800000 */
[----:B------:R-:W-:Y:S01]  /*5e00*/  LOP3.LUT P0, RZ, R5, 0x1f, RZ, 0xc0, !PT ;  /* 0x0000001f05ff7812 */ /* 0x000fe2000780c0ff */
[----:B------:R-:W-:Y:S01]  /*5e10*/  ULDC UR5, c[0x0][0x658] ;  /* 0x0001960000057ab9 */ /* 0x000fe20000000800 */
[----:B------:R-:W-:Y:S01]  /*5e20*/  UMOV UR6, 0xffffffff ;  /* 0xffffffff00067882 */ /* 0x000fe20000000000 */
[----:B------:R-:W-:Y:S01]  /*5e30*/  BSSY B0, `(.L_x_116) ;  /* 0x00000bf000007945 */ /* 0x000fe20003800000 */
[----:B------:R-:W-:Y:S01]  /*5e40*/  USHF.L.U32 UR6, UR6, UR5, URZ ;  /* 0x0000000506067299 */ /* 0x000fe2000800063f */
[C---:B------:R-:W-:Y:S01]  /*5e50*/  ISETP.NE.AND P2, PT, R4.reuse, RZ, PT ;  /* 0x000000ff0400720c */ /* 0x040fe20003f45270 */
[----:B------:R-:W-:Y:S01]  /*5e60*/  IMAD.MOV.U32 R10, RZ, RZ, 0x1 ;  /* 0x00000001ff0a7424 */ /* 0x000fe200078e00ff */
[----:B------:R-:W-:Y:S01]  /*5e70*/  ISETP.NE.OR P0, PT, R4, RZ, !P0 ;  /* 0x000000ff0400720c */ /* 0x000fe20004705670 */
[----:B------:R-:W-:Y:S01]  /*5e80*/  IMAD.MOV.U32 R3, RZ, RZ, 0x1 ;  /* 0x00000001ff037424 */ /* 0x000fe200078e00ff */
[----:B------:R-:W-:Y:S01]  /*5e90*/  LOP3.LUT R9, R23, 0x2, RZ, 0xfc, !PT ;  /* 0x0000000217097812 */ /* 0x000fe200078efcff */
[----:B------:R-:W-:Y:S01]  /*5ea0*/  IMAD.MOV.U32 R8, RZ, RZ, RZ ;  /* 0x000000ffff087224 */ /* 0x000fe200078e00ff */
[----:B------:R-:W-:Y:S01]  /*5eb0*/  ULDC UR4, c[0x0][0x600] ;  /* 0x0001800000047ab9 */ /* 0x000fe20000000800 */
[----:B------:R-:W-:Y:S01]  /*5ec0*/  UMOV UR7, 0x1 ;  /* 0x0000000100077882 */ /* 0x000fe20000000000 */
[----:B------:R-:W-:-:S02]  /*5ed0*/  UIADD3 UR19, UR38, 0x1, URZ ;  /* 0x0000000126137890 */ /* 0x000fc4000fffe03f */
[----:B------:R-:W-:Y:S02]  /*5ee0*/  UIADD3 UR15, UR4, -0x1, URZ ;  /* 0xffffffff040f7890 */ /* 0x000fe4000fffe03f */
[----:B------:R-:W-:Y:S02]  /*5ef0*/  USHF.L.U32 UR17, UR7, UR5, URZ ;  /* 0x0000000507117299 */ /* 0x000fe4000800063f */
[----:B------:R-:W-:Y:S01]  /*5f00*/  ULOP3.LUT UR16, URZ, UR6, URZ, 0x33, !UPT ;  /* 0x000000063f107292 */ /* 0x000fe2000f8e333f */
[----:B------:R-:W-:-:S11]  /*5f10*/  ULDC.64 UR20, c[0x0][0x198] ;  /* 0x0000660000147ab9 */ /* 0x000fd60000000a00 */
.L_x_128:
[----:B------:R-:W-:-:S03]  /*5f20*/  UMOV UR4, 0xffffffff ;  /* 0xffffffff00047882 */ /* 0x000fc60000000000 */
[----:B------:R-:W-:Y:S05]  /*5f30*/  BRA.DIV UR4, `(.L_x_117) ;  /* 0x0000001204f87947 */ /* 0x000fea000b800000 */
[----:B------:R-:W-:-:S13]  /*5f40*/  ELECT P6, URZ, PT ;  /* 0x00000000003f782f */ /* 0x000fda00038c0000 */
.L_x_149:
[----:B------:R-:W0:Y:S01]  /*5f50*/  LDC R4, c[0x0][0x28c] ;  /* 0x0000a300ff047b82 */ /* 0x000e220000000800 */
[----:B------:R-:W-:Y:S01]  /*5f60*/  BSSY B1, `(.L_x_118) ;  /* 0x0000037000017945 */ /* 0x000fe20003800000 */
[----:B0-----:R-:W-:-:S13]  /*5f70*/  ISETP.LT.OR P6, PT, R4, 0x1, !P6 ;  /* 0x000000010400780c */ /* 0x001fda00077c1670 */
[----:B------:R-:W-:Y:S05]  /*5f80*/  @P6 BRA `(.L_x_119) ;  /* 0x0000000000d06947 */ /* 0x000fea0003800000 */
[----:B------:R-:W-:Y:S02]  /*5f90*/  IMAD R18, R18, 0x50, RZ ;  /* 0x0000005012127824 */ /* 0x000fe400078e02ff */
[----:B------:R-:W-:Y:S02]  /*5fa0*/  IMAD.SHL.U32 R22, R22, 0x40, RZ ;  /* 0x0000004016167824 */ /* 0x000fe400078e00ff */
[----:B------:R-:W-:Y:S02]  /*5fb0*/  IMAD.MOV.U32 R13, RZ, RZ, RZ ;  /* 0x000000ffff0d7224 */ /* 0x000fe400078e00ff */
[----:B------:R-:W-:Y:S02]  /*5fc0*/  IMAD.U32 R14, RZ, RZ, UR19 ;  /* 0x00000013ff0e7e24 */ /* 0x000fe4000f8e00ff */
[----:B------:R-:W-:Y:S02]  /*5fd0*/  IMAD.MOV.U32 R4, RZ, RZ, R3 ;  /* 0x000000ffff047224 */ /* 0x000fe400078e0003 */
[----:B------:R-:W-:-:S07]  /*5fe0*/  IMAD.MOV.U32 R5, RZ, RZ, R8 ;  /* 0x000000ffff057224 */ /* 0x000fce00078e0008 */
.L_x_123:
[----:B------:R-:W0:Y:S01]  /*5ff0*/  S2R R7, SR_CgaCtaId ;  /* 0x0000000000077919 */ /* 0x000e220000008800 */
[----:B------:R-:W-:-:S04]  /*6000*/  MOV R6, 0x400 ;  /* 0x0000040000067802 */ /* 0x000fc80000000f00 */
[----:B0-----:R-:W-:Y:S02]  /*6010*/  LEA R12, R7, R6, 0x18 ;  /* 0x00000006070c7211 */ /* 0x001fe400078ec0ff */
[----:B------:R-:W-:Y:S01]  /*6020*/  SHF.L.U32 R6, R4, 0x1f, RZ ;  /* 0x0000001f04067819 */ /* 0x000fe200000006ff */
[----:B------:R-:W0:Y:S02]  /*6030*/  @!P2 LDC R7, c[0x0][0x500] ;  /* 0x00014000ff07ab82 */ /* 0x000e240000000800 */
[----:B------:R-:W-:-:S04]  /*6040*/  IMAD R11, R5, 0x8, R12 ;  /* 0x00000008050b7824 */ /* 0x000fc800078e020c */
[----:B------:R-:W1:Y:S02]  /*6050*/  SYNCS.PHASECHK.TRANS64.TRYWAIT P1, [R11+URZ+0x60], R6 ;  /* 0x000060060b0075a7 */ /* 0x000e64000802017f */
[----:B-1----:R-:W-:Y:S05]  /*6060*/  @!P1 BRA `(.L_x_120) ;  /* 0x0000001000cc9947 */ /* 0x002fea0003800000 */
.L_x_150:
[----:B-1----:R-:W-:Y:S01]  /*6070*/  PRMT R6, R9, 0x9910, RZ ;  /* 0x0000991009067816 */ /* 0x002fe200000000ff */
[----:B0-----:R0:W-:Y:S03]  /*6080*/  @!P2 SYNCS.ARRIVE.TRANS64 RZ, [R11+URZ], R7 ;  /* 0x000000070bffa9a7 */ /* 0x0011e6000800003f */
[----:B------:R-:W-:-:S13]  /*6090*/  ISETP.NE.AND P1, PT, R6, 0x2, PT ;  /* 0x000000020600780c */ /* 0x000fda0003f25270 */
[----:B0-----:R-:W-:Y:S05]  /*60a0*/  @P1 BRA `(.L_x_121) ;  /* 0x0000000000041947 */ /* 0x001fea0003800000 */
[----:B------:R-:W-:Y:S01]  /*60b0*/  BPT.TRAP 0x1 ;  /* 0x000000040000795c */ /* 0x000fe20000300000 */
.L_x_121:
[----:B------:R-:W-:Y:S05]  /*60c0*/  @P0 BRA `(.L_x_122) ;  /* 0x0000000000040947 */ /* 0x000fea0003800000 */
[----:B------:R-:W-:Y:S01]  /*60d0*/  BPT.TRAP 0x1 ;  /* 0x000000040000795c */ /* 0x000fe20000300000 */
.L_x_122:
[--C-:B------:R-:W-:Y:S01]  /*60e0*/  IMAD R6, R5, 0x2000, R12.reuse ;  /* 0x0000200005067824 */ /* 0x100fe200078e020c */
[----:B------:R-:W-:Y:S01]  /*60f0*/  R2UR UR9, R11 ;  /* 0x000000000b0972ca */ /* 0x000fe200000e0000 */
[C---:B------:R-:W-:Y:S01]  /*6100*/  IMAD R12, R5.reuse, 0x2800, R12 ;  /* 0x00002800050c7824 */ /* 0x040fe200078e020c */
[----:B------:R-:W-:Y:S01]  /*6110*/  UIADD3 UR4, UP0, UR20, 0xf0, URZ ;  /* 0x000000f014047890 */ /* 0x000fe2000ff1e03f */
[----:B------:R-:W-:Y:S01]  /*6120*/  VIADD R14, R14, 0xffffffff ;  /* 0xffffffff0e0e7836 */ /* 0x000fe20000000000 */
[----:B------:R-:W-:Y:S01]  /*6130*/  R2UR UR5, R6 ;  /* 0x00000000060572ca */ /* 0x000fe200000e0000 */
[----:B------:R-:W-:Y:S01]  /*6140*/  UIADD3 UR22, UP1, UR20, 0x1f0, URZ ;  /* 0x000001f014167890 */ /* 0x000fe2000ff3e03f */
[----:B------:R-:W-:Y:S01]  /*6150*/  R2UR UR8, R12 ;  /* 0x000000000c0872ca */ /* 0x000fe200000e0000 */
[----:B------:R-:W-:Y:S01]  /*6160*/  VIADD R5, R5, 0x1 ;  /* 0x0000000105057836 */ /* 0x000fe20000000000 */
[----:B------:R-:W-:Y:S01]  /*6170*/  R2UR UR11, R22 ;  /* 0x00000000160b72ca */ /* 0x000fe200000e0000 */
[----:B------:R-:W-:Y:S01]  /*6180*/  UIADD3.X UR23, URZ, UR21, URZ, UP1, !UPT ;  /* 0x000000153f177290 */ /* 0x000fe20008ffe43f */
[----:B------:R-:W-:Y:S01]  /*6190*/  R2UR UR10, R13 ;  /* 0x000000000d0a72ca */ /* 0x000fe200000e0000 */
[----:B------:R-:W-:Y:S01]  /*61a0*/  UMOV UR6, 0x0 ;  /* 0x0000000000067882 */ /* 0x000fe20000000000 */
[----:B------:R-:W-:Y:S01]  /*61b0*/  R2UR UR12, R19 ;  /* 0x00000000130c72ca */ /* 0x000fe200000e0000 */
[----:B------:R-:W-:Y:S01]  /*61c0*/  UMOV UR7, 0x10000000 ;  /* 0x1000000000077882 */ /* 0x000fe20000000000 */
[----:B------:R-:W-:Y:S01]  /*61d0*/  R2UR UR18, R18 ;  /* 0x00000000121272ca */ /* 0x000fe200000e0000 */
[----:B------:R-:W-:Y:S01]  /*61e0*/  VIADD R13, R13, 0x40 ;  /* 0x000000400d0d7836 */ /* 0x000fe20000000000 */
[----:B------:R-:W-:Y:S01]  /*61f0*/  ISETP.GT.AND P3, PT, R14, 0x1, PT ;  /* 0x000000010e00780c */ /* 0x000fe20003f64270 */
[----:B------:R-:W-:Y:S01]  /*6200*/  UIADD3 UR13, UR5, 0x200, URZ ;  /* 0x00000200050d7890 */ /* 0x000fe2000fffe03f */
[----:B------:R-:W-:Y:S01]  /*6210*/  ISETP.NE.AND P1, PT, R5, 0xc, PT ;  /* 0x0000000c0500780c */ /* 0x000fe20003f25270 */
[----:B------:R-:W-:-:S02]  /*6220*/  UIADD3.X UR5, URZ, UR21, URZ, UP0, !UPT ;  /* 0x000000153f057290 */ /* 0x000fc400087fe43f */
[----:B------:R-:W-:Y:S01]  /*6230*/  UIADD3 UR14, UR8, 0x18200, URZ ;  /* 0x00018200080e7890 */ /* 0x000fe2000fffe03f */
[----:B------:R-:W-:Y:S02]  /*6240*/  SEL R7, RZ, 0x1, P1 ;  /* 0x00000001ff077807 */ /* 0x000fe40000800000 */
[----:B------:R-:W-:Y:S01]  /*6250*/  UMOV UR8, UR13 ;  /* 0x0000000d00087c82 */ /* 0x000fe20008000000 */
[----:B------:R-:W-:Y:S02]  /*6260*/  SEL R5, R5, RZ, P1 ;  /* 0x000000ff05057207 */ /* 0x000fe40000800000 */
[----:B------:R-:W-:Y:S01]  /*6270*/  LOP3.LUT R4, R4, R7, RZ, 0x3c, !PT ;  /* 0x0000000704047212 */ /* 0x000fe200078e3cff */
[----:B------:R0:W-:Y:S02]  /*6280*/  UTMALDG.3D [UR8], [UR4], desc[UR6] ;  /* 0x00000608040075b4 */ /* 0x0001e40008011000 */
[----:B0-----:R-:W-:Y:S01]  /*6290*/  UMOV UR8, UR14 ;  /* 0x0000000e00087c82 */ /* 0x001fe20008000000 */
[----:B------:R-:W-:-:S02]  /*62a0*/  UMOV UR11, UR18 ;  /* 0x00000012000b7c82 */ /* 0x000fc40008000000 */
[----:B------:R0:W-:Y:S02]  /*62b0*/  UTMALDG.3D [UR8], [UR22], desc[UR6] ;  /* 0x00000608160075b4 */ /* 0x0001e40008011000 */
[----:B0-----:R-:W-:Y:S05]  /*62c0*/  @P3 BRA `(.L_x_123) ;  /* 0xfffffffc00483947 */ /* 0x001fea000383ffff */
.L_x_119:
[----:B------:R-:W-:Y:S05]  /*62d0*/  BSYNC B1 ;  /* 0x0000000000017941 */ /* 0x000fea0003800000 */
.L_x_118:
[----:B------:R-:W2:Y:S01]  /*62e0*/  LDL.64 R20, [R1] ;  /* 0x0000000001147983 */ /* 0x000ea20000100a00 */
[----:B------:R-:W-:Y:S01]  /*62f0*/  LOP3.LUT P4, RZ, R10, 0xff, RZ, 0xc0, !PT ;  /* 0x000000ff0aff7812 */ /* 0x000fe2000788c0ff */
[----:B------:R-:W-:Y:S01]  /*6300*/  VIADD R7, R8, UR38 ;  /* 0x0000002608077c36 */ /* 0x000fe20008000000 */
[----:B------:R-:W-:Y:S01]  /*6310*/  ULDC.64 UR4, c[0x0][0x650] ;  /* 0x0001940000047ab9 */ /* 0x000fe20000000a00 */
[----:B------:R-:W-:Y:S01]  /*6320*/  IMAD.U32 R8, RZ, RZ, UR38 ;  /* 0x00000026ff087e24 */ /* 0x000fe2000f8e00ff */
[----:B------:R-:W-:Y:S01]  /*6330*/  UISETP.GE.U32.AND UP0, UPT, UR38, 0xc, UPT ;  /* 0x0000000c2600788c */ /* 0x000fe2000bf06070 */
[----:B------:R-:W-:Y:S01]  /*6340*/  BSSY B1, `(.L_x_124) ;  /* 0x000006b000017945 */ /* 0x000fe20003800000 */
[----:B------:R-:W-:Y:S01]  /*6350*/  ISETP.GT.U32.AND P1, PT, R7, 0xb, PT ;  /* 0x0000000b0700780c */ /* 0x000fe20003f24070 */
[----:B------:R-:W-:Y:S01]  /*6360*/  IMAD.MOV.U32 R22, RZ, RZ, -0x1 ;  /* 0xffffffffff167424 */ /* 0x000fe200078e00ff */
[----:B------:R-:W-:Y:S01]  /*6370*/  PRMT R10, RZ, 0x7610, R10 ;  /* 0x00007610ff0a7816 */ /* 0x000fe2000000000a */
[----:B------:R-:W-:Y:S01]  /*6380*/  IMAD.MOV.U32 R18, RZ, RZ, -0x1 ;  /* 0xffffffffff127424 */ /* 0x000fe200078e00ff */
[----:B------:R-:W-:Y:S01]  /*6390*/  ISETP.LT.U32.AND P1, PT, R8, 0xc, P1 ;  /* 0x0000000c0800780c */ /* 0x000fe20000f21070 */
[----:B------:R-:W-:Y:S01]  /*63a0*/  IMAD.MOV.U32 R19, RZ, RZ, -0x1 ;  /* 0xffffffffff137424 */ /* 0x000fe200078e00ff */
[----:B------:R-:W-:Y:S01]  /*63b0*/  PLOP3.LUT P3, PT, PT, PT, UP0, 0x80, 0x0 ;  /* 0x000000000000781c */ /* 0x000fe20003f6f008 */
[----:B------:R-:W0:Y:S01]  /*63c0*/  @P4 S2R R5, SR_CgaCtaId ;  /* 0x0000000000054919 */ /* 0x000e220000008800 */
[----:B------:R-:W-:-:S04]  /*63d0*/  @P4 MOV R4, 0x400 ;  /* 0x0000040000044802 */ /* 0x000fc80000000f00 */
[----:B0-----:R-:W-:Y:S01]  /*63e0*/  @P4 LEA R6, R5, R4, 0x18 ;  /* 0x0000000405064211 */ /* 0x001fe200078ec0ff */
[----:B------:R-:W-:Y:S01]  /*63f0*/  IMAD.WIDE.U32 R4, R7, -0x55555555, RZ ;  /* 0xaaaaaaab07047825 */ /* 0x000fe200078e00ff */
[----:B------:R-:W-:Y:S02]  /*6400*/  SEL R4, RZ, 0x1, !P1 ;  /* 0x00000001ff047807 */ /* 0x000fe40004800000 */
[----:B------:R0:W-:Y:S02]  /*6410*/  @P4 SYNCS.ARRIVE.TRANS64.A1T0 RZ, [R6+URZ+0xf8], RZ ;  /* 0x0000f8ff06ff49a7 */ /* 0x0001e4000810003f */
[----:B------:R-:W-:Y:S02]  /*6420*/  LOP3.LUT R3, R3, R4, RZ, 0x3c, !PT ;  /* 0x0000000403037212 */ /* 0x000fe400078e3cff */
[----:B------:R-:W-:Y:S02]  /*6430*/  PRMT R4, RZ, 0x7610, R4 ;  /* 0x00007610ff047816 */ /* 0x000fe40000000004 */
[----:B0-----:R-:W-:-:S04]  /*6440*/  SHF.R.U32.HI R6, RZ, 0x3, R5 ;  /* 0x00000003ff067819 */ /* 0x001fc80000011605 */
[----:B------:R-:W-:Y:S01]  /*6450*/  @P3 LOP3.LUT R3, R3, 0x1, R6, 0x78, !PT ;  /* 0x0000000103033812 */ /* 0x000fe200078e7806 */
[----:B------:R-:W-:Y:S01]  /*6460*/  IMAD R8, R6, -0xc, R7 ;  /* 0xfffffff406087824 */ /* 0x000fe200078e0207 */
[----:B--2---:R-:W-:-:S04]  /*6470*/  IADD3 R16, P4, R16, R20, RZ ;  /* 0x0000001410107210 */ /* 0x004fc80007f9e0ff */
[----:B------:R-:W-:Y:S01]  /*6480*/  ISETP.GE.U32.AND P1, PT, R16, UR4, PT ;  /* 0x0000000410007c0c */ /* 0x000fe2000bf26070 */
[----:B------:R-:W-:-:S05]  /*6490*/  IMAD.X R17, R17, 0x1, R0, P4 ;  /* 0x0000000111117824 */ /* 0x000fca00020e0600 */
[----:B------:R-:W-:-:S13]  /*64a0*/  ISETP.GE.U32.AND.EX P1, PT, R17, UR5, PT, P1 ;  /* 0x0000000511007c0c */ /* 0x000fda000bf26110 */
[----:B------:R-:W-:Y:S05]  /*64b0*/  @P1 BRA `(.L_x_125) ;  /* 0x00000004004c1947 */ /* 0x000fea0003800000 */
[----:B------:R-:W0:Y:S01]  /*64c0*/  S2R R12, SR_CTAID.X ;  /* 0x00000000000c7919 */ /* 0x000e220000002500 */
[----:B------:R-:W-:Y:S01]  /*64d0*/  ULDC.64 UR4, c[0x0][0x628] ;  /* 0x00018a0000047ab9 */ /* 0x000fe20000000a00 */
[----:B------:R-:W1:Y:S01]  /*64e0*/  LDC R13, c[0x0][0x144] ;  /* 0x00005100ff0d7b82 */ /* 0x000e620000000800 */
[----:B------:R-:W-:Y:S01]  /*64f0*/  ISETP.NE.U32.AND P1, PT, RZ, UR4, PT ;  /* 0x00000004ff007c0c */ /* 0x000fe2000bf25070 */
[----:B------:R-:W2:Y:S01]  /*6500*/  S2R R11, SR_CTAID.Y ;  /* 0x00000000000b7919 */ /* 0x000ea20000002600 */
[----:B------:R-:W-:Y:S01]  /*6510*/  ULDC UR6, c[0x0][0x150] ;  /* 0x0000540000067ab9 */ /* 0x000fe20000000800 */
[----:B------:R-:W-:Y:S01]  /*6520*/  ULDC UR7, c[0x0][0x630] ;  /* 0x00018c0000077ab9 */ /* 0x000fe20000000800 */
[----:B------:R-:W-:Y:S01]  /*6530*/  ISETP.NE.AND.EX P1, PT, RZ, UR5, PT, P1 ;  /* 0x00000005ff007c0c */ /* 0x000fe2000bf25310 */
[----:B------:R-:W-:Y:S01]  /*6540*/  IMAD.MOV.U32 R4, RZ, RZ, R16 ;  /* 0x000000ffff047224 */ /* 0x000fe200078e0010 */
[----:B0-----:R-:W-:-:S05]  /*6550*/  I2FP.F32.U32 R5, R12 ;  /* 0x0000000c00057245 */ /* 0x001fca0000201000 */
[----:B------:R-:W-:Y:S01]  /*6560*/  FMUL R14, R5, UR6 ;  /* 0x00000006050e7c20 */ /* 0x000fe20008400000 */
[----:B------:R-:W-:-:S05]  /*6570*/  IMAD.MOV.U32 R5, RZ, RZ, R17 ;  /* 0x000000ffff057224 */ /* 0x000fca00078e0011 */
[----:B--2---:R-:W-:Y:S05]  /*6580*/  @!P1 BRA `(.L_x_126) ;  /* 0x0000000000289947 */ /* 0x004fea0003800000 */
[----:B------:R-:W-:Y:S02]  /*6590*/  ULDC UR6, c[0x0][0x634] ;  /* 0x00018d0000067ab9 */ /* 0x000fe40000000800 */
[----:B------:R-:W-:-:S05]  /*65a0*/  IADD3 R5, P1, R16, UR6, RZ ;  /* 0x0000000610057c10 */ /* 0x000fca000ff3e0ff */
[----:B------:R-:W-:-:S04]  /*65b0*/  IMAD.X R15, RZ, RZ, R17, P1 ;  /* 0x000000ffff0f7224 */ /* 0x000fc800008e0611 */
[----:B------:R-:W-:-:S04]  /*65c0*/  IMAD.WIDE.U32 R6, R15, UR4, RZ ;  /* 0x000000040f067c25 */ /* 0x000fc8000f8e00ff */
[----:B------:R-:W-:-:S04]  /*65d0*/  IMAD.WIDE.U32 R6, P1, R5, UR5, R6 ;  /* 0x0000000505067c25 */ /* 0x000fc8000f820006 */
[----:B------:R-:W-:-:S04]  /*65e0*/  IMAD.WIDE.U32 R4, R5, UR4, RZ ;  /* 0x0000000405047c25 */ /* 0x000fc8000f8e00ff */
[----:B------:R-:W-:Y:S01]  /*65f0*/  IMAD.MOV.U32 R4, RZ, RZ, R7 ;  /* 0x000000ffff047224 */ /* 0x000fe200078e0007 */
[----:B------:R-:W-:Y:S01]  /*6600*/  IADD3 RZ, P3, R5, R6, RZ ;  /* 0x0000000605ff7210 */ /* 0x000fe20007f7e0ff */
[----:B------:R-:W-:-:S04]  /*6610*/  IMAD.X R5, RZ, RZ, RZ, P1 ;  /* 0x000000ffff057224 */ /* 0x000fc800008e06ff */
[----:B------:R-:W-:-:S08]  /*6620*/  IMAD.WIDE.U32.X R4, R15, UR5, R4, P3 ;  /* 0x000000050f047c25 */ /* 0x000fd000098e0404 */
.L_x_126:
[--C-:B------:R-:W-:Y:S01]  /*6630*/  SHF.R.U64 R19, R4, UR7, R5.reuse ;  /* 0x0000000704137c19 */ /* 0x100fe20008001205 */
[----:B------:R-:W0:Y:S01]  /*6640*/  F2I.U32.TRUNC.NTZ R14, R14 ;  /* 0x0000000e000e7305 */ /* 0x000e22000020f000 */
[----:B------:R-:W-:Y:S01]  /*6650*/  SHF.R.U32.HI R4, RZ, UR7, R5 ;  /* 0x00000007ff047c19 */ /* 0x000fe20008011605 */
[----:B------:R-:W-:Y:S01]  /*6660*/  ULDC.64 UR4, c[0x0][0x620] ;  /* 0x0001880000047ab9 */ /* 0x000fe20000000a00 */
[----:B------:R-:W-:Y:S01]  /*6670*/  IADD3 R7, P1, RZ, -R19, RZ ;  /* 0x80000013ff077210 */ /* 0x000fe20007f3e0ff */
[----:B------:R-:W-:Y:S01]  /*6680*/  ULDC.64 UR6, c[0x0][0x640] ;  /* 0x0001900000067ab9 */ /* 0x000fe20000000a00 */
[----:B------:R-:W2:Y:S03]  /*6690*/  LDC R18, c[0x0][0x148] ;  /* 0x00005200ff127b82 */ /* 0x000ea60000000800 */
[----:B------:R-:W-:Y:S01]  /*66a0*/  IMAD.X R4, RZ, RZ, ~R4, P1 ;  /* 0x000000ffff047224 */ /* 0x000fe200008e0e04 */
[----:B------:R-:W-:-:S03]  /*66b0*/  ISETP.NE.U32.AND P1, PT, RZ, UR6, PT ;  /* 0x00000006ff007c0c */ /* 0x000fc6000bf25070 */
[----:B------:R-:W-:Y:S01]  /*66c0*/  IMAD R6, R4, UR4, RZ ;  /* 0x0000000404067c24 */ /* 0x000fe2000f8e02ff */
[----:B------:R-:W-:Y:S01]  /*66d0*/  ISETP.NE.AND.EX P1, PT, RZ, UR7, PT, P1 ;  /* 0x00000007ff007c0c */ /* 0x000fe2000bf25310 */
[----:B------:R-:W-:Y:S01]  /*66e0*/  IMAD.WIDE.U32 R4, R7, UR4, R16 ;  /* 0x0000000407047c25 */ /* 0x000fe2000f8e0010 */
[----:B------:R-:W-:-:S03]  /*66f0*/  ULDC UR4, c[0x0][0x618] ;  /* 0x0001860000047ab9 */ /* 0x000fc60000000800 */
[----:B------:R-:W-:Y:S01]  /*6700*/  IMAD R7, R7, UR5, R6 ;  /* 0x0000000507077c24 */ /* 0x000fe2000f8e0206 */
[----:B------:R-:W-:Y:S01]  /*6710*/  ULDC UR5, c[0x0][0x154] ;  /* 0x0000550000057ab9 */ /* 0x000fe20000000800 */
[----:B0-----:R-:W-:Y:S02]  /*6720*/  IMAD.MOV R6, RZ, RZ, -R14 ;  /* 0x000000ffff067224 */ /* 0x001fe400078e0a0e */
[----:B------:R-:W-:Y:S02]  /*6730*/  IMAD.IADD R5, R5, 0x1, R7 ;  /* 0x0000000105057824 */ /* 0x000fe400078e0207 */
[----:B-1----:R-:W-:Y:S01]  /*6740*/  IMAD R12, R13, R6, R12 ;  /* 0x000000060d0c7224 */ /* 0x002fe200078e020c */
[----:B------:R-:W-:Y:S02]  /*6750*/  I2FP.F32.U32 R6, R11 ;  /* 0x0000000b00067245 */ /* 0x000fe40000201000 */
[--C-:B------:R-:W-:Y:S02]  /*6760*/  SHF.R.U64 R13, R4, UR4, R5.reuse ;  /* 0x00000004040d7c19 */ /* 0x100fe40008001205 */
[----:B------:R-:W-:Y:S01]  /*6770*/  SHF.R.U32.HI R4, RZ, UR4, R5 ;  /* 0x00000004ff047c19 */ /* 0x000fe20008011605 */
[----:B------:R-:W-:Y:S01]  /*6780*/  FMUL R6, R6, UR5 ;  /* 0x0000000506067c20 */ /* 0x000fe20008400000 */
[----:B------:R-:W-:-:S02]  /*6790*/  ULDC UR4, c[0x0][0x608] ;  /* 0x0001820000047ab9 */ /* 0x000fc40000000800 */
[--C-:B------:R-:W-:Y:S01]  /*67a0*/  SHF.R.U64 R15, R13, UR4, R4.reuse ;  /* 0x000000040d0f7c19 */ /* 0x100fe20008001204 */
[----:B------:R0:W1:Y:S01]  /*67b0*/  F2I.U32.TRUNC.NTZ R20, R6 ;  /* 0x0000000600147305 */ /* 0x000062000020f000 */
[----:B------:R-:W-:Y:S01]  /*67c0*/  SHF.R.U32.HI R4, RZ, UR4, R4 ;  /* 0x00000004ff047c19 */ /* 0x000fe20008011604 */
[----:B------:R-:W-:-:S03]  /*67d0*/  ULDC UR4, c[0x0][0x658] ;  /* 0x0001960000047ab9 */ /* 0x000fc60000000800 */
[--C-:B------:R-:W-:Y:S02]  /*67e0*/  SHF.R.U64 R14, R15, UR4, R4.reuse ;  /* 0x000000040f0e7c19 */ /* 0x100fe40008001204 */
[----:B------:R-:W-:-:S03]  /*67f0*/  SHF.R.U32.HI R21, RZ, UR4, R4 ;  /* 0x00000004ff157c19 */ /* 0x000fc60008011604 */
[----:B------:R-:W-:Y:S02]  /*6800*/  IMAD.MOV.U32 R4, RZ, RZ, R14 ;  /* 0x000000ffff047224 */ /* 0x000fe400078e000e */
[----:B------:R-:W-:Y:S01]  /*6810*/  IMAD.MOV.U32 R5, RZ, RZ, R21 ;  /* 0x000000ffff057224 */ /* 0x000fe200078e0015 */
[----:B0-----:R-:W-:Y:S06]  /*6820*/  @!P1 BRA `(.L_x_127) ;  /* 0x0000000000289947 */ /* 0x001fec0003800000 */
        /* <DEDUP_REMOVED lines=10> */
.L_x_127:
[----:B------:R-:W-:Y:S01]  /*68d0*/  ISETP.NE.AND P1, PT, R2, 0x1, PT ;  /* 0x000000010200780c */ /* 0x000fe20003f25270 */
[----:B------:R-:W-:Y:S01]  /*68e0*/  ULDC UR4, c[0x0][0x648] ;  /* 0x0001920000047ab9 */ /* 0x000fe20000000800 */
[----:B------:R-:W-:Y:S01]  /*68f0*/  LOP3.LUT R15, R15, UR16, RZ, 0xc0, !PT ;  /* 0x000000100f0f7c12 */ /* 0x000fe2000f8ec0ff */
[----:B-1----:R-:W-:Y:S01]  /*6900*/  IMAD.MOV R20, RZ, RZ, -R20 ;  /* 0x000000ffff147224 */ /* 0x002fe200078e0a14 */
[----:B------:R-:W-:Y:S01]  /*6910*/  SHF.R.U64 R4, R4, UR4, R5 ;  /* 0x0000000404047c19 */ /* 0x000fe20008001205 */
[----:B------:R-:W-:Y:S01]  /*6920*/  ULDC UR4, c[0x0][0x638] ;  /* 0x00018e0000047ab9 */ /* 0x000fe20000000800 */
[----:B------:R-:W-:Y:S01]  /*6930*/  LOP3.LUT R13, R13, UR15, RZ, 0xc0, !PT ;  /* 0x0000000f0d0d7c12 */ /* 0x000fe2000f8ec0ff */
[----:B------:R-:W-:Y:S02]  /*6940*/  ULDC UR5, c[0x0][0x610] ;  /* 0x0001840000057ab9 */ /* 0x000fe40000000800 */
[----:B------:R-:W-:Y:S02]  /*6950*/  IMAD.MOV R5, RZ, RZ, -R4 ;  /* 0x000000ffff057224 */ /* 0x000fe400078e0a04 */
[----:B------:R-:W-:-:S02]  /*6960*/  IMAD R15, R4, UR17, R15 ;  /* 0x00000011040f7c24 */ /* 0x000fc4000f8e020f */
[----:B--2---:R-:W-:Y:S02]  /*6970*/  @P1 IMAD R12, R18, R20, R11 ;  /* 0x00000014120c1224 */ /* 0x004fe400078e020b */
[----:B------:R-:W-:Y:S01]  /*6980*/  IMAD R14, R5, UR4, R14 ;  /* 0x00000004050e7c24 */ /* 0x000fe2000f8e020e */
[----:B------:R-:W-:Y:S01]  /*6990*/  ULDC UR4, c[0x0][0x600] ;  /* 0x0001800000047ab9 */ /* 0x000fe20000000800 */
[----:B------:R-:W-:Y:S02]  /*69a0*/  IMAD R12, R15, UR5, R12 ;  /* 0x000000050f0c7c24 */ /* 0x000fe4000f8e020c */
[----:B------:R-:W-:Y:S02]  /*69b0*/  IMAD R5, R14, UR4, R13 ;  /* 0x000000040e057c24 */ /* 0x000fe4000f8e020d */
[----:B------:R-:W-:-:S03]  /*69c0*/  IMAD.MOV.U32 R4, RZ, RZ, 0x1 ;  /* 0x00000001ff047424 */ /* 0x000fc600078e00ff */
[----:B------:R-:W-:Y:S02]  /*69d0*/  SEL R18, R5, R12, !P1 ;  /* 0x0000000c05127207 */ /* 0x000fe40004800000 */
[----:B------:R-:W-:-:S07]  /*69e0*/  SEL R22, R12, R5, !P1 ;  /* 0x000000050c167207 */ /* 0x000fce0004800000 */
.L_x_125:
[----:B------:R-:W-:Y:S05]  /*69f0*/  BSYNC B1 ;  /* 0x0000000000017941 */ /* 0x000fea0003800000 */
.L_x_124:
[----:B------:R-:W-:-:S13]  /*6a00*/  LOP3.LUT P1, RZ, R4, 0xff, RZ, 0xc0, !PT ;  /* 0x000000ff04ff7812 */ /* 0x000fda000782c0ff */
[----:B------:R-:W-:Y:S05]  /*6a10*/  @P1 BRA `(.L_x_128) ;  /* 0xfffffff400401947 */ /* 0x000fea000383ffff */
[----:B------:R-:W-:Y:S05]  /*6a20*/  BSYNC B0 ;  /* 0x0000000000007941 */ /* 0x000fea0003800000 */
.L_x_116:
[----:B------:R-:W-:-:S03]  /*6a30*/  UMOV UR4, 0xffffffff ;  /* 0xffffffff00047882 */ /* 0x000fc60000000000 */
[----:B------:R-:W-:Y:S05]  /*6a40*/  BRA.DIV UR4, `(.L_x_129) ;  /* 0x0000000a04687947 */ /* 0x000fea000b800000 */
[----:B------:R-:W-:-:S13]  /*6a50*/  ELECT P6, URZ, PT ;  /* 0x00000000003f782f */ /* 0x000fda00038c0000 */
.L_x_153:
[----:B------:R-:W-:Y:S04]  /*6a60*/  BSSY B0, `(.L_x_130) ;  /* 0x0000073000007945 */ /* 0x000fe80003800000 */
[----:B------:R-:W-:Y:S05]  /*6a70*/  @!P6 BRA `(.L_x_131) ;  /* 0x0000000400c4e947 */ /* 0x000fea0003800000 */
[----:B------:R-:W-:-:S04]  /*6a80*/  LOP3.LUT R23, R23, 0x2, RZ, 0xfc, !PT ;  /* 0x0000000217177812 */ /* 0x000fc800078efcff */
[----:B------:R-:W-:-:S13]  /*6a90*/  ISETP.NE.AND P0, PT, R23, 0x3, PT ;  /* 0x000000031700780c */ /* 0x000fda0003f05270 */
[----:B------:R-:W-:Y:S05]  /*6aa0*/  @!P0 BRA `(.L_x_132) ;  /* 0x0000000000048947 */ /* 0x000fea0003800000 */
[----:B------:R-:W-:Y:S01]  /*6ab0*/  BPT.TRAP 0x1 ;  /* 0x000000040000795c */ /* 0x000fe20000300000 */
.L_x_132:
[----:B------:R-:W0:Y:S01]  /*6ac0*/  S2R R5, SR_CgaCtaId ;  /* 0x0000000000057919 */ /* 0x000e220000008800 */
[----:B------:R-:W-:Y:S02]  /*6ad0*/  MOV R0, 0x400 ;  /* 0x0000040000007802 */ /* 0x000fe40000000f00 */
[----:B------:R-:W-:Y:S02]  /*6ae0*/  SHF.L.U32 R2, R3, 0x1f, RZ ;  /* 0x0000001f03027819 */ /* 0x000fe400000006ff */
[----:B0-----:R-:W-:-:S05]  /*6af0*/  LEA R5, R5, R0, 0x18 ;  /* 0x0000000005057211 */ /* 0x001fca00078ec0ff */
[----:B------:R-:W-:-:S04]  /*6b00*/  VIADD R5, R5, 0x60 ;  /* 0x0000006005057836 */ /* 0x000fc80000000000 */
[C---:B------:R-:W-:Y:S02]  /*6b10*/  IMAD R7, R8.reuse, 0x8, R5 ;  /* 0x0000000808077824 */ /* 0x040fe400078e0205 */
[----:B------:R-:W-:Y:S02]  /*6b20*/  VIADD R8, R8, 0x1 ;  /* 0x0000000108087836 */ /* 0x000fe40000000000 */
[----:B------:R-:W0:Y:S03]  /*6b30*/  SYNCS.PHASECHK.TRANS64.TRYWAIT P0, [R7+URZ], R2 ;  /* 0x00000002070075a7 */ /* 0x000e26000800017f */
[----:B------:R-:W-:-:S04]  /*6b40*/  ISETP.NE.AND P1, PT, R8, 0xc, PT ;  /* 0x0000000c0800780c */ /* 0x000fc80003f25270 */
[----:B------:R-:W-:Y:S02]  /*6b50*/  SEL R0, RZ, 0x1, P1 ;  /* 0x00000001ff007807 */ /* 0x000fe40000800000 */
[----:B------:R-:W-:Y:S02]  /*6b60*/  SEL R8, R8, RZ, P1 ;  /* 0x000000ff08087207 */ /* 0x000fe40000800000 */
[----:B------:R-:W-:-:S03]  /*6b70*/  LOP3.LUT R9, R3, R0, RZ, 0x3c, !PT ;  /* 0x0000000003097212 */ /* 0x000fc600078e3cff */
[----:B------:R-:W-:Y:S01]  /*6b80*/  IMAD R6, R8, 0x8, R5 ;  /* 0x0000000808067824 */ /* 0x000fe200078e0205 */
[----:B------:R-:W-:Y:S01]  /*6b90*/  SHF.L.U32 R3, R9, 0x1f, RZ ;  /* 0x0000001f09037819 */ /* 0x000fe200000006ff */
[----:B0-----:R-:W-:Y:S06]  /*6ba0*/  @!P0 BRA `(.L_x_133) ;  /* 0x0000000800308947 */ /* 0x001fec0003800000 */
.L_x_154:
[----:B------:R-:W1:Y:S01]  /*6bb0*/  SYNCS.PHASECHK.TRANS64.TRYWAIT P0, [R6+URZ], R3 ;  /* 0x00000003060075a7 */ /* 0x000e62000800017f */
[----:B------:R-:W-:-:S05]  /*6bc0*/  VIADD R0, R8, 0x1 ;  /* 0x0000000108007836 */ /* 0x000fca0000000000 */
[----:B------:R-:W-:-:S04]  /*6bd0*/  ISETP.NE.AND P1, PT, R0, 0xc, PT ;  /* 0x0000000c0000780c */ /* 0x000fc80003f25270 */
[----:B0-----:R-:W-:Y:S02]  /*6be0*/  SEL R2, RZ, 0x1, P1 ;  /* 0x00000001ff027807 */ /* 0x001fe40000800000 */
[----:B------:R-:W-:Y:S02]  /*6bf0*/  SEL R0, R0, RZ, P1 ;  /* 0x000000ff00007207 */ /* 0x000fe40000800000 */
[----:B------:R-:W-:-:S03]  /*6c00*/  LOP3.LUT R9, R9, R2, RZ, 0x3c, !PT ;  /* 0x0000000209097212 */ /* 0x000fc600078e3cff */
[----:B------:R-:W-:Y:S01]  /*6c10*/  IMAD R7, R0, 0x8, R5 ;  /* 0x0000000800077824 */ /* 0x000fe200078e0205 */
[----:B------:R-:W-:Y:S01]  /*6c20*/  SHF.L.U32 R4, R9, 0x1f, RZ ;  /* 0x0000001f09047819 */ /* 0x000fe200000006ff */
[----:B-1----:R-:W-:Y:S06]  /*6c30*/  @!P0 BRA `(.L_x_134) ;  /* 0x0000000800208947 */ /* 0x002fec0003800000 */
.L_x_155:
[----:B------:R-:W1:Y:S01]  /*6c40*/  SYNCS.PHASECHK.TRANS64.TRYWAIT P0, [R7+URZ], R4 ;  /* 0x00000004070075a7 */ /* 0x000e62000800017f */
[----:B------:R-:W-:-:S05]  /*6c50*/  VIADD R0, R0, 0x1 ;  /* 0x0000000100007836 */ /* 0x000fca0000000000 */
[----:B------:R-:W-:-:S04]  /*6c60*/  ISETP.NE.AND P1, PT, R0, 0xc, PT ;  /* 0x0000000c0000780c */ /* 0x000fc80003f25270 */
[----:B------:R-:W-:Y:S02]  /*6c70*/  SEL R2, RZ, 0x1, P1 ;  /* 0x00000001ff027807 */ /* 0x000fe40000800000 */
[----:B------:R-:W-:Y:S02]  /*6c80*/  SEL R0, R0, RZ, P1 ;  /* 0x000000ff00007207 */ /* 0x000fe40000800000 */
[----:B------:R-:W-:-:S03]  /*6c90*/  LOP3.LUT R9, R9, R2, RZ, 0x3c, !PT ;  /* 0x0000000209097212 */ /* 0x000fc600078e3cff */
[----:B0-----:R-:W-:Y:S01]  /*6ca0*/  IMAD R6, R0, 0x8, R5 ;  /* 0x0000000800067824 */ /* 0x001fe200078e0205 */
[----:B------:R-:W-:Y:S01]  /*6cb0*/  SHF.L.U32 R3, R9, 0x1f, RZ ;  /* 0x0000001f09037819 */ /* 0x000fe200000006ff */
[----:B-1----:R-:W-:Y:S06]  /*6cc0*/  @!P0 BRA `(.L_x_135) ;  /* 0x0000000800108947 */ /* 0x002fec0003800000 */
.L_x_156:
        /* <DEDUP_REMOVED lines=9> */
.L_x_157:
        /* <DEDUP_REMOVED lines=9> */
.L_x_158:
        /* <DEDUP_REMOVED lines=9> */
.L_x_159:
        /* <DEDUP_REMOVED lines=9> */
.L_x_160:
        /* <DEDUP_REMOVED lines=9> */
.L_x_161:
        /* <DEDUP_REMOVED lines=9> */
.L_x_162:
        /* <DEDUP_REMOVED lines=9> */
.L_x_163:
[----:B------:R-:W1:Y:S01]  /*70c0*/  SYNCS.PHASECHK.TRANS64.TRYWAIT P0, [R7+URZ], R4 ;  /* 0x00000004070075a7 */ /* 0x000e62000800017f */
[----:B------:R-:W-:-:S05]  /*70d0*/  VIADD R0, R0, 0x1 ;  /* 0x0000000100007836 */ /* 0x000fca0000000000 */
[----:B------:R-:W-:-:S04]  /*70e0*/  ISETP.NE.AND P1, PT, R0, 0xc, PT ;  /* 0x0000000c0000780c */ /* 0x000fc80003f25270 */
[----:B------:R-:W-:Y:S02]  /*70f0*/  SEL R2, RZ, 0x1, P1 ;  /* 0x00000001ff027807 */ /* 0x000fe40000800000 */
[----:B------:R-:W-:Y:S02]  /*7100*/  SEL R0, R0, RZ, P1 ;  /* 0x000000ff00007207 */ /* 0x000fe40000800000 */
[----:B------:R-:W-:Y:S01]  /*7110*/  LOP3.LUT R2, R9, R2, RZ, 0x3c, !PT ;  /* 0x0000000209027212 */ /* 0x000fe200078e3cff */
[----:B-1----:R-:W-:Y:S06]  /*7120*/  @!P0 BRA `(.L_x_143) ;  /* 0x0000000400988947 */ /* 0x002fec0003800000 */
.L_x_164:
[----:B------:R-:W-:Y:S01]  /*7130*/  IMAD R5, R0, 0x8, R5 ;  /* 0x0000000800057824 */ /* 0x000fe200078e0205 */
[----:B------:R-:W-:-:S07]  /*7140*/  SHF.L.U32 R0, R2, 0x1f, RZ ;  /* 0x0000001f02007819 */ /* 0x000fce00000006ff */
.L_x_144:
[----:B--2---:R2:W3:Y:S02]  /*7150*/  SYNCS.PHASECHK.TRANS64.TRYWAIT P0, [R5+URZ], R0 ;  /* 0x00000000050075a7 */ /* 0x0044e4000800017f */
[----:B---3--:R-:W-:Y:S05]  /*7160*/  @!P0 NANOSLEEP.SYNCS 0x989680 ;  /* 0x009896800000895d */ /* 0x008fea0003900000 */
[----:B------:R-:W3:Y:S02]  /*7170*/  @!P0 SYNCS.PHASECHK.TRANS64 P0, [R5+URZ], R0 ;  /* 0x00000000050085a7 */ /* 0x000ee4000800007f */
[----:B---3--:R-:W-:Y:S05]  /*7180*/  @!P0 BRA `(.L_x_144) ;  /* 0xfffffffc00f08947 */ /* 0x008fea000383ffff */
.L_x_131:
[----:B------:R-:W-:Y:S05]  /*7190*/  BSYNC B0 ;  /* 0x0000000000007941 */ /* 0x000fea0003800000 */
.L_x_130:
[----:B------:R-:W-:Y:S05]  /*71a0*/  EXIT ;  /* 0x000000000000794d */ /* 0x000fea0003800000 */
.L_x_16:
[----:B0-----:R-:W-:-:S04]  /*71b0*/  IMAD.U32 R3, RZ, RZ, UR43 ;  /* 0x0000002bff037e24 */ /* 0x001fc8000f8e00ff */
[----:B------:R0:W1:Y:S03]  /*71c0*/  SYNCS.PHASECHK.TRANS64.TRYWAIT P0, [R3+URZ+-0x8], R0 ;  /* 0xfffff800030075a7 */ /* 0x000066000800017f */
[----:B-1----:R-:W-:Y:S05]  /*71d0*/  @!P0 NANOSLEEP.SYNCS 0x989680 ;  /* 0x009896800000895d */ /* 0x002fea0003900000 */
[----:B------:R-:W1:Y:S02]  /*71e0*/  @!P0 SYNCS.PHASECHK.TRANS64 P0, [R3+URZ+-0x8], R0 ;  /* 0xfffff800030085a7 */ /* 0x000e64000800007f */
[----:B-1----:R-:W-:Y:S05]  /*71f0*/  @!P0 BRA `(.L_x_16) ;  /* 0xfffffffc00ec8947 */ /* 0x002fea000383ffff */
[----:B------:R-:W-:Y:S05]  /*7200*/  BRA `(.L_x_145) ;  /* 0xffffffa400347947 */ /* 0x000fea000383ffff */
.L_x_21:
[----:B-1----:R1:W2:Y:S02]  /*7210*/  SYNCS.PHASECHK.TRANS64.TRYWAIT P1, [R3+URZ], R0 ;  /* 0x00000000030075a7 */ /* 0x0022a4000802017f */
[----:B--2---:R-:W-:Y:S05]  /*7220*/  @!P1 NANOSLEEP.SYNCS 0x989680 ;  /* 0x009896800000995d */ /* 0x004fea0003900000 */
[----:B------:R-:W2:Y:S02]  /*7230*/  @!P1 SYNCS.PHASECHK.TRANS64 P1, [R3+URZ], R0 ;  /* 0x00000000030095a7 */ /* 0x000ea4000802007f */
[----:B--2---:R-:W-:Y:S05]  /*7240*/  @!P1 BRA `(.L_x_21) ;  /* 0xfffffffc00f09947 */ /* 0x004fea000383ffff */
[----:B------:R-:W-:Y:S05]  /*7250*/  BRA `(.L_x_20) ;  /* 0xffffffa400a07947 */ /* 0x000fea000383ffff */
.L_x_26:
[----:B-1----:R-:W-:-:S04]  /*7260*/  IMAD.U32 R4, RZ, RZ, UR6 ;  /* 0x00000006ff047e24 */ /* 0x002fc8000f8e00ff */
[----:B------:R1:W2:Y:S03]  /*7270*/  SYNCS.PHASECHK.TRANS64.TRYWAIT P1, [R4+URZ], R3 ;  /* 0x00000003040075a7 */ /* 0x0002a6000802017f */
[----:B--2---:R-:W-:Y:S05]  /*7280*/  @!P1 NANOSLEEP.SYNCS 0x989680 ;  /* 0x009896800000995d */ /* 0x004fea0003900000 */
[----:B------:R-:W2:Y:S02]  /*7290*/  @!P1 SYNCS.PHASECHK.TRANS64 P1, [R4+URZ], R3 ;  /* 0x00000003040095a7 */ /* 0x000ea4000802007f */
[----:B--2---:R-:W-:Y:S05]  /*72a0*/  @!P1 BRA `(.L_x_26) ;  /* 0xfffffffc00ec9947 */ /* 0x004fea000383ffff */
[----:B------:R-:W-:Y:S05]  /*72b0*/  BRA `(.L_x_25) ;  /* 0xffffffac00d87947 */ /* 0x000fea000383ffff */
.L_x_32:
[----:B0-----:R-:W-:-:S04]  /*72c0*/  IMAD.U32 R3, RZ, RZ, UR43 ;  /* 0x0000002bff037e24 */ /* 0x001fc8000f8e00ff */
[----:B------:R0:W1:Y:S03]  /*72d0*/  SYNCS.PHASECHK.TRANS64.TRYWAIT P0, [R3+URZ+0x8], R0 ;  /* 0x00000800030075a7 */ /* 0x000066000800017f */
[----:B-1----:R-:W-:Y:S05]  /*72e0*/  @!P0 NANOSLEEP.SYNCS 0x989680 ;  /* 0x009896800000895d */ /* 0x002fea0003900000 */
[----:B------:R-:W1:Y:S02]  /*72f0*/  @!P0 SYNCS.PHASECHK.TRANS64 P0, [R3+URZ+0x8], R0 ;  /* 0x00000800030085a7 */ /* 0x000e64000800007f */
[----:B-1----:R-:W-:Y:S05]  /*7300*/  @!P0 BRA `(.L_x_32) ;  /* 0xfffffffc00ec8947 */ /* 0x002fea000383ffff */
[----:B------:R-:W-:Y:S05]  /*7310*/  BRA `(.L_x_146) ;  /* 0xffffffb800887947 */ /* 0x000fea000383ffff */
.L_x_117:
[----:B------:R-:W-:Y:S01]  /*7320*/  BSSY B1, `(.L_x_147) ;  /* 0x0000006000017945 */ /* 0x000fe20003800000 */
[----:B------:R-:W-:-:S07]  /*7330*/  IMAD.MOV.U32 R15, RZ, RZ, -0x1 ;  /* 0xffffffffff0f7424 */ /* 0x000fce00078e00ff */
[----:B-----5:R-:W-:Y:S05]  /*7340*/  WARPSYNC.COLLECTIVE R15, `(.L_x_148) ;  /* 0x000000000f0c7348 */ /* 0x020fea0003c00000 */
[----:B------:R-:W-:Y:S02]  /*7350*/  ELECT P6, UR62, PT ;  /* 0x00000000003e782f */ /* 0x000fe400038c0000 */
[----:B------:R-:W-:Y:S01]  /*7360*/  MOV R14, UR62 ;  /* 0x0000003e000e7c02 */ /* 0x000fe20008000f00 */
[----:B-----5:R-:W-:Y:S10]  /*7370*/  ENDCOLLECTIVE ;  /* 0x000000000000791b */ /* 0x020ff40003800000 */
.L_x_148:
[----:B------:R-:W-:Y:S05]  /*7380*/  BSYNC B1 ;  /* 0x0000000000017941 */ /* 0x000fea0003800000 */
.L_x_147:
[----:B------:R-:W-:Y:S05]  /*7390*/  BRA `(.L_x_149) ;  /* 0xffffffe800ec7947 */ /* 0x000fea000383ffff */
.L_x_120:
[----:B-1----:R1:W2:Y:S02]  /*73a0*/  SYNCS.PHASECHK.TRANS64.TRYWAIT P1, [R11+URZ+0x60], R6 ;  /* 0x000060060b0075a7 */ /* 0x0022a4000802017f */
[----:B--2---:R-:W-:Y:S05]  /*73b0*/  @!P1 NANOSLEEP.SYNCS 0x989680 ;  /* 0x009896800000995d */ /* 0x004fea0003900000 */
[----:B------:R-:W2:Y:S02]  /*73c0*/  @!P1 SYNCS.PHASECHK.TRANS64 P1, [R11+URZ+0x60], R6 ;  /* 0x000060060b0095a7 */ /* 0x000ea4000802007f */
[----:B--2---:R-:W-:Y:S05]  /*73d0*/  @!P1 BRA `(.L_x_120) ;  /* 0xfffffffc00f09947 */ /* 0x004fea000383ffff */
[----:B------:R-:W-:Y:S05]  /*73e0*/  BRA `(.L_x_150) ;  /* 0xffffffec00207947 */ /* 0x000fea000383ffff */
.L_x_129:
[----:B------:R-:W-:Y:S01]  /*73f0*/  BSSY B0, `(.L_x_151) ;  /* 0x0000006000007945 */ /* 0x000fe20003800000 */
[----:B------:R-:W-:-:S07]  /*7400*/  IMAD.MOV.U32 R15, RZ, RZ, -0x1 ;  /* 0xffffffffff0f7424 */ /* 0x000fce00078e00ff */
[----:B-----5:R-:W-:Y:S05]  /*7410*/  WARPSYNC.COLLECTIVE R15, `(.L_x_152) ;  /* 0x000000000f0c7348 */ /* 0x020fea0003c00000 */
[----:B------:R-:W-:Y:S02]  /*7420*/  ELECT P6, UR62, PT ;  /* 0x00000000003e782f */ /* 0x000fe400038c0000 */
[----:B------:R-:W-:Y:S01]  /*7430*/  MOV R14, UR62 ;  /* 0x0000003e000e7c02 */ /* 0x000fe20008000f00 */
[----:B-----5:R-:W-:Y:S10]  /*7440*/  ENDCOLLECTIVE ;  /* 0x000000000000791b */ /* 0x020ff40003800000 */
.L_x_152:
[----:B------:R-:W-:Y:S05]  /*7450*/  BSYNC B0 ;  /* 0x0000000000007941 */ /* 0x000fea0003800000 */
.L_x_151:
[----:B------:R-:W-:Y:S05]  /*7460*/  BRA `(.L_x_153) ;  /* 0xfffffff4007c7947 */ /* 0x000fea000383ffff */
.L_x_133:
[----:B0-----:R0:W1:Y:S02]  /*7470*/  SYNCS.PHASECHK.TRANS64.TRYWAIT P0, [R7+URZ], R2 ;  /* 0x00000002070075a7 */ /* 0x001064000800017f */
[----:B-1----:R-:W-:Y:S05]  /*7480*/  @!P0 NANOSLEEP.SYNCS 0x989680 ;  /* 0x009896800000895d */ /* 0x002fea0003900000 */
[----:B------:R-:W1:Y:S02]  /*7490*/  @!P0 SYNCS.PHASECHK.TRANS64 P0, [R7+URZ], R2 ;  /* 0x00000002070085a7 */ /* 0x000e64000800007f */
[----:B-1----:R-:W-:Y:S05]  /*74a0*/  @!P0 BRA `(.L_x_133) ;  /* 0xfffffffc00f08947 */ /* 0x002fea000383ffff */
[----:B------:R-:W-:Y:S05]  /*74b0*/  BRA `(.L_x_154) ;  /* 0xfffffff400bc7947 */ /* 0x000fea000383ffff */
.L_x_134:
[----:B0-----:R0:W1:Y:S02]  /*74c0*/  SYNCS.PHASECHK.TRANS64.TRYWAIT P0, [R6+URZ], R3 ;  /* 0x00000003060075a7 */ /* 0x001064000800017f */
[----:B-1----:R-:W-:Y:S05]  /*74d0*/  @!P0 NANOSLEEP.SYNCS 0x989680 ;  /* 0x009896800000895d */ /* 0x002fea0003900000 */
[----:B------:R-:W1:Y:S02]  /*74e0*/  @!P0 SYNCS.PHASECHK.TRANS64 P0, [R6+URZ], R3 ;  /* 0x00000003060085a7 */ /* 0x000e64000800007f */
[----:B-1----:R-:W-:Y:S05]  /*74f0*/  @!P0 BRA `(.L_x_134) ;  /* 0xfffffffc00f08947 */ /* 0x002fea000383ffff */
[----:B------:R-:W-:Y:S05]  /*7500*/  BRA `(.L_x_155) ;  /* 0xfffffff400cc7947 */ /* 0x000fea000383ffff */
.L_x_135:
[----:B0-----:R0:W1:Y:S02]  /*7510*/  SYNCS.PHASECHK.TRANS64.TRYWAIT P0, [R7+URZ], R4 ;  /* 0x00000004070075a7 */ /* 0x001064000800017f */
[----:B-1----:R-:W-:Y:S05]  /*7520*/  @!P0 NANOSLEEP.SYNCS 0x989680 ;  /* 0x009896800000895d */ /* 0x002fea0003900000 */
[----:B------:R-:W1:Y:S02]  /*7530*/  @!P0 SYNCS.PHASECHK.TRANS64 P0, [R7+URZ], R4 ;  /* 0x00000004070085a7 */ /* 0x000e64000800007f */
[----:B-1----:R-:W-:Y:S05]  /*7540*/  @!P0 BRA `(.L_x_135) ;  /* 0xfffffffc00f08947 */ /* 0x002fea000383ffff */
[----:B------:R-:W-:Y:S05]  /*7550*/  BRA `(.L_x_156) ;  /* 0xfffffff400dc7947 */ /* 0x000fea000383ffff */
.L_x_136:
[----:B0-----:R0:W1:Y:S02]  /*7560*/  SYNCS.PHASECHK.TRANS64.TRYWAIT P0, [R6+URZ], R3 ;  /* 0x00000003060075a7 */ /* 0x001064000800017f */
[----:B-1----:R-:W-:Y:S05]  /*7570*/  @!P0 NANOSLEEP.SYNCS 0x989680 ;  /* 0x009896800000895d */ /* 0x002fea0003900000 */
[----:B------:R-:W1:Y:S02]  /*7580*/  @!P0 SYNCS.PHASECHK.TRANS64 P0, [R6+URZ], R3 ;  /* 0x00000003060085a7 */ /* 0x000e64000800007f */
[----:B-1----:R-:W-:Y:S05]  /*7590*/  @!P0 BRA `(.L_x_136) ;  /* 0xfffffffc00f08947 */ /* 0x002fea000383ffff */
[----:B------:R-:W-:Y:S05]  /*75a0*/  BRA `(.L_x_157) ;  /* 0xfffffff400ec7947 */ /* 0x000fea000383ffff */
.L_x_137:
[----:B0-----:R0:W1:Y:S02]  /*75b0*/  SYNCS.PHASECHK.TRANS64.TRYWAIT P0, [R7+URZ], R4 ;  /* 0x00000004070075a7 */ /* 0x001064000800017f */
[----:B-1----:R-:W-:Y:S05]  /*75c0*/  @!P0 NANOSLEEP.SYNCS 0x989680 ;  /* 0x009896800000895d */ /* 0x002fea0003900000 */
[----:B------:R-:W1:Y:S02]  /*75d0*/  @!P0 SYNCS.PHASECHK.TRANS64 P0, [R7+URZ], R4 ;  /* 0x00000004070085a7 */ /* 0x000e64000800007f */
[----:B-1----:R-:W-:Y:S05]  /*75e0*/  @!P0 BRA `(.L_x_137) ;  /* 0xfffffffc00f08947 */ /* 0x002fea000383ffff */
[----:B------:R-:W-:Y:S05]  /*75f0*/  BRA `(.L_x_158) ;  /* 0xfffffff400fc7947 */ /* 0x000fea000383ffff */
.L_x_138:
[----:B0-----:R0:W1:Y:S02]  /*7600*/  SYNCS.PHASECHK.TRANS64.TRYWAIT P0, [R6+URZ], R3 ;  /* 0x00000003060075a7 */ /* 0x001064000800017f */
[----:B-1----:R-:W-:Y:S05]  /*7610*/  @!P0 NANOSLEEP.SYNCS 0x989680 ;  /* 0x009896800000895d */ /* 0x002fea0003900000 */
[----:B------:R-:W1:Y:S02]  /*7620*/  @!P0 SYNCS.PHASECHK.TRANS64 P0, [R6+URZ], R3 ;  /* 0x00000003060085a7 */ /* 0x000e64000800007f */
[----:B-1----:R-:W-:Y:S05]  /*7630*/  @!P0 BRA `(.L_x_138) ;  /* 0xfffffffc00f08947 */ /* 0x002fea000383ffff */
[----:B------:R-:W-:Y:S05]  /*7640*/  BRA `(.L_x_159) ;  /* 0xfffffff8000c7947 */ /* 0x000fea000383ffff */
.L_x_139:
[----:B0-----:R0:W1:Y:S02]  /*7650*/  SYNCS.PHASECHK.TRANS64.TRYWAIT P0, [R7+URZ], R4 ;  /* 0x00000004070075a7 */ /* 0x001064000800017f */
[----:B-1----:R-:W-:Y:S05]  /*7660*/  @!P0 NANOSLEEP.SYNCS 0x989680 ;  /* 0x009896800000895d */ /* 0x002fea0003900000 */
[----:B------:R-:W1:Y:S02]  /*7670*/  @!P0 SYNCS.PHASECHK.TRANS64 P0, [R7+URZ], R4 ;  /* 0x00000004070085a7 */ /* 0x000e64000800007f */
[----:B-1----:R-:W-:Y:S05]  /*7680*/  @!P0 BRA `(.L_x_139) ;  /* 0xfffffffc00f08947 */ /* 0x002fea000383ffff */
[----:B------:R-:W-:Y:S05]  /*7690*/  BRA `(.L_x_160) ;  /* 0xfffffff8001c7947 */ /* 0x000fea000383ffff */
.L_x_140:
[----:B0-----:R0:W1:Y:S02]  /*76a0*/  SYNCS.PHASECHK.TRANS64.TRYWAIT P0, [R6+URZ], R3 ;  /* 0x00000003060075a7 */ /* 0x001064000800017f */
[----:B-1----:R-:W-:Y:S05]  /*76b0*/  @!P0 NANOSLEEP.SYNCS 0x989680 ;  /* 0x009896800000895d */ /* 0x002fea0003900000 */
[----:B------:R-:W1:Y:S02]  /*76c0*/  @!P0 SYNCS.PHASECHK.TRANS64 P0, [R6+URZ], R3 ;  /* 0x00000003060085a7 */ /* 0x000e64000800007f */
[----:B-1----:R-:W-:Y:S05]  /*76d0*/  @!P0 BRA `(.L_x_140) ;  /* 0xfffffffc00f08947 */ /* 0x002fea000383ffff */
[----:B------:R-:W-:Y:S05]  /*76e0*/  BRA `(.L_x_161) ;  /* 0xfffffff8002c7947 */ /* 0x000fea000383ffff */
.L_x_141:
[----:B0-----:R0:W1:Y:S02]  /*76f0*/  SYNCS.PHASECHK.TRANS64.TRYWAIT P0, [R7+URZ], R4 ;  /* 0x00000004070075a7 */ /* 0x001064000800017f */
[----:B-1----:R-:W-:Y:S05]  /*7700*/  @!P0 NANOSLEEP.SYNCS 0x989680 ;  /* 0x009896800000895d */ /* 0x002fea0003900000 */
[----:B------:R-:W1:Y:S02]  /*7710*/  @!P0 SYNCS.PHASECHK.TRANS64 P0, [R7+URZ], R4 ;  /* 0x00000004070085a7 */ /* 0x000e64000800007f */
[----:B-1----:R-:W-:Y:S05]  /*7720*/  @!P0 BRA `(.L_x_141) ;  /* 0xfffffffc00f08947 */ /* 0x002fea000383ffff */
[----:B------:R-:W-:Y:S05]  /*7730*/  BRA `(.L_x_162) ;  /* 0xfffffff8003c7947 */ /* 0x000fea000383ffff */
.L_x_142:
[----:B0-----:R0:W1:Y:S02]  /*7740*/  SYNCS.PHASECHK.TRANS64.TRYWAIT P0, [R6+URZ], R3 ;  /* 0x00000003060075a7 */ /* 0x001064000800017f */
[----:B-1----:R-:W-:Y:S05]  /*7750*/  @!P0 NANOSLEEP.SYNCS 0x989680 ;  /* 0x009896800000895d */ /* 0x002fea0003900000 */
[----:B------:R-:W1:Y:S02]  /*7760*/  @!P0 SYNCS.PHASECHK.TRANS64 P0, [R6+URZ], R3 ;  /* 0x00000003060085a7 */ /* 0x000e64000800007f */
[----:B-1----:R-:W-:Y:S05]  /*7770*/  @!P0 BRA `(.L_x_142) ;  /* 0xfffffffc00f08947 */ /* 0x002fea000383ffff */
[----:B------:R-:W-:Y:S05]  /*7780*/  BRA `(.L_x_163) ;  /* 0xfffffff8004c7947 */ /* 0x000fea000383ffff */
.L_x_143:
[----:B-1----:R1:W2:Y:S02]  /*7790*/  SYNCS.PHASECHK.TRANS64.TRYWAIT P0, [R7+URZ], R4 ;  /* 0x00000004070075a7 */ /* 0x0022a4000800017f */
[----:B--2---:R-:W-:Y:S05]  /*77a0*/  @!P0 NANOSLEEP.SYNCS 0x989680 ;  /* 0x009896800000895d */ /* 0x004fea0003900000 */
[----:B------:R-:W2:Y:S02]  /*77b0*/  @!P0 SYNCS.PHASECHK.TRANS64 P0, [R7+URZ], R4 ;  /* 0x00000004070085a7 */ /* 0x000ea4000800007f */
[----:B--2---:R-:W-:Y:S05]  /*77c0*/  @!P0 BRA `(.L_x_143) ;  /* 0xfffffffc00f08947 */ /* 0x004fea000383ffff */
[----:B------:R-:W-:Y:S05]  /*77d0*/  BRA `(.L_x_164) ;  /* 0xfffffff800547947 */ /* 0x000fea000383ffff */
.L_x_165:
[----:B------:R-:W-:-:S00]  /*77e0*/  BRA `(.L_x_165) ;  /* 0xfffffffc00fc7947 */ /* 0x000fc0000383ffff */
[----:B------:R-:W-:-:S00]  /*77f0*/  NOP ;  /* 0x0000000000007918 */ /* 0x000fc00000000000 */
        /* <DEDUP_REMOVED lines=8> */
.L_x_166:


//--------------------- .nv.global.init           --------------------------
	.section	.nv.global.init,"aw",@progbits
.nv.global.init:
	.type		$str$22,@object
	.size		$str$22,($str$23 - $str$22)
$str$22:
        /*0000*/ 	.byte	0x6b, 0x5f, 0x74, 0x69, 0x6c, 0x65, 0x5f, 0x63, 0x6f, 0x75, 0x6e, 0x74, 0x20, 0x3e, 0x3d, 0x20
        /*0010*/ 	.byte	0x31, 0x00
	.type		$str$23,@object
	.size		$str$23,(__unnamed_1 - $str$23)
$str$23:
        /*0012*/ 	.byte	0x2f, 0x74, 0x6d, 0x70, 0x2f, 0x63, 0x75, 0x74, 0x6c, 0x61, 0x73, 0x73, 0x5f, 0x73, 0x77, 0x65
        /*0022*/ 	.byte	0x65, 0x70, 0x5f, 0x73, 0x72, 0x63, 0x2f, 0x69, 0x6e, 0x63, 0x6c, 0x75, 0x64, 0x65, 0x2f, 0x63
        /*0032*/ 	.byte	0x75, 0x74, 0x6c, 0x61, 0x73, 0x73, 0x2f, 0x67, 0x65, 0x6d, 0x6d, 0x2f, 0x63, 0x6f, 0x6c, 0x6c
        /*0042*/ 	.byte	0x65, 0x63, 0x74, 0x69, 0x76, 0x65, 0x2f, 0x73, 0x6d, 0x39, 0x30, 0x5f, 0x6d, 0x6d, 0x61, 0x5f
        /*0052*/ 	.byte	0x74, 0x6d, 0x61, 0x5f, 0x67, 0x6d, 0x6d, 0x61, 0x5f, 0x73, 0x73, 0x5f, 0x77, 0x61, 0x72, 0x70
        /*0062*/ 	.byte	0x73, 0x70, 0x65, 0x63, 0x69, 0x61, 0x6c, 0x69, 0x7a, 0x65, 0x64, 0x2e, 0x68, 0x70, 0x70, 0x00
	.type		__unnamed_1,@object
	.size		__unnamed_1,(.L_0 - __unnamed_1)
__unnamed_1:
        /*0072*/ 	.byte	0x76, 0x6f, 0x69, 0x64, 0x20, 0x63, 0x75, 0x74, 0x6c, 0x61, 0x73, 0x73, 0x3a, 0x3a, 0x67, 0x65
        /* <DEDUP_REMOVED lines=179> */
        /*0bb2*/ 	.byte	0x69, 0x74, 0x79, 0x5d, 0x00
.L_0:


//--------------------- .nv.shared._ZN7cutlass13device_kernelINS_4gemm6kernel13GemmUniversalIN4cute5tupleIJiiiiEEENS1_10collective13CollectiveMmaINS1_34MainloopSm90TmaGmmaWarpSpecializedILi12ENS5_IJNS4_1CILi1EEESB_SB_EEENS1_32KernelTmaWarpSpecializedPingpongEEENS5_IJNSA_ILi64EEENSA_ILi80EEESF_EEENS_6half_tENS5_IJlSB_lEEESI_SJ_NS4_8TiledMMAINS4_8MMA_AtomIJNS4_4SM904GMMA25MMA_64x16x16_F32F16F16_SSILNSN_5MajorE0ELSP_0ELNSN_7ScaleInE1ELSQ_1EEEEEENS4_6LayoutISC_NS5_IJNSA_ILi0EEESU_SU_EEEEENS5_IJNS4_10UnderscoreESX_SX_EEEEENS4_13SM90_TMA_LOADENS4_14ComposedLayoutINS4_7SwizzleILi3ELi4ELi3EEENS4_18smem_ptr_flag_bitsILi16EEENST_INS5_IJNSA_ILi8EEESF_EEENS5_IJSF_SB_EEEEEEEvNS4_8identityES10_S1A_vS1B_EENS_8epilogue10collective6detail29Sm90TmaWarpSpecializedAdapterINS1E_15DefaultEpilogueISI_SJ_SJ_NS1D_6thread17LinearCombinationISI_Li1EffLNS1I_9ScaleType4KindE0ELNS_15FloatRoundStyleE2ESI_EENS1_15EpilogueDefaultEEEEEvvEEEEvNT_6ParamsE --------------------------
	.section	.nv.shared._ZN7cutlass13device_kernelINS_4gemm6kernel13GemmUniversalIN4cute5tupleIJiiiiEEENS1_10collective13CollectiveMmaINS1_34MainloopSm90TmaGmmaWarpSpecializedILi12ENS5_IJNS4_1CILi1EEESB_SB_EEENS1_32KernelTmaWarpSpecializedPingpongEEENS5_IJNSA_ILi64EEENSA_ILi80EEESF_EEENS_6half_tENS5_IJlSB_lEEESI_SJ_NS4_8TiledMMAINS4_8MMA_AtomIJNS4_4SM904GMMA25MMA_64x16x16_F32F16F16_SSILNSN_5MajorE0ELSP_0ELNSN_7ScaleInE1ELSQ_1EEEEEENS4_6LayoutISC_NS5_IJNSA_ILi0EEESU_SU_EEEEENS5_IJNS4_10UnderscoreESX_SX_EEEEENS4_13SM90_TMA_LOADENS4_14ComposedLayoutINS4_7SwizzleILi3ELi4ELi3EEENS4_18smem_ptr_flag_bitsILi16EEENST_INS5_IJNSA_ILi8EEESF_EEENS5_IJSF_SB_EEEEEEEvNS4_8identityES10_S1A_vS1B_EENS_8epilogue10collective6detail29Sm90TmaWarpSpecializedAdapterINS1E_15DefaultEpilogueISI_SJ_SJ_NS1D_6thread17LinearCombinationISI_Li1EffLNS1I_9ScaleType4KindE0ELNS_15FloatRoundStyleE2ESI_EENS1_15EpilogueDefaultEEEEEvvEEEEvNT_6ParamsE,"aw",@nobits
	.sectionflags	@""
	.align	16
	.zero		1024


//--------------------- .nv.shared.reserved.0     --------------------------
	.section	.nv.shared.reserved.0,"aw",@nobits
	.weak		__nv_reservedSMEM_offset_0_alias
	.size		__nv_reservedSMEM_offset_0_alias, 0, 0
	.other		__nv_reservedSMEM_offset_0_alias,@"STO_CUDA_RESERVED_SHARED STV_DEFAULT"
__nv_reservedSMEM_offset_0_alias:
	.zero		0


//--------------------- .nv.global                --------------------------
	.section	.nv.global,"aw",@nobits
.nv.global:
	.type		_ZN40_INTERNAL_8f3d136b_4_k_cu_d9e7306d_120824cute1_E,@object
	.size		_ZN40_INTERNAL_8f3d136b_4_k_cu_d9e7306d_120824cute1_E,(_ZN40_INTERNAL_8f3d136b_4_k_cu_d9e7306d_120824cuda3std3__45__cpo6cbeginE - _ZN40_INTERNAL_8f3d136b_4_k_cu_d9e7306d_120824cute1_E)
_ZN40_INTERNAL_8f3d136b_4_k_cu_d9e7306d_120824cute1_E:
	.zero		1
	.type		_ZN40_INTERNAL_8f3d136b_4_k_cu_d9e7306d_120824cuda3std3__45__cpo6cbeginE,@object
	.size		_ZN40_INTERNAL_8f3d136b_4_k_cu_d9e7306d_120824cuda3std3__45__cpo6cbeginE,(_ZN40_INTERNAL_8f3d136b_4_k_cu_d9e7306d_120824cuda3std3__48in_placeE - _ZN40_INTERNAL_8f3d136b_4_k_cu_d9e7306d_120824cuda3std3__45__cpo6cbeginE)
_ZN40_INTERNAL_8f3d136b_4_k_cu_d9e7306d_120824cuda3std3__45__cpo6cbeginE:
	.zero		1
	.type		_ZN40_INTERNAL_8f3d136b_4_k_cu_d9e7306d_120824cuda3std3__48in_placeE,@object
	.size		_ZN40_INTERNAL_8f3d136b_4_k_cu_d9e7306d_120824cuda3std3__48in_placeE,(_ZN40_INTERNAL_8f3d136b_4_k_cu_d9e7306d_120824cuda3std6ranges3__45__cpo9iter_moveE - _ZN40_INTERNAL_8f3d136b_4_k_cu_d9e7306d_120824cuda3std3__48in_placeE)
_ZN40_INTERNAL_8f3d136b_4_k_cu_d9e7306d_120824cuda3std3__48in_placeE:
	.zero		1
	.type		_ZN40_INTERNAL_8f3d136b_4_k_cu_d9e7306d_120824cuda3std6ranges3__45__cpo9iter_moveE,@object
	.size		_ZN40_INTERNAL_8f3d136b_4_k_cu_d9e7306d_120824cuda3std6ranges3__45__cpo9iter_moveE,(_ZN40_INTERNAL_8f3d136b_4_k_cu_d9e7306d_120824cuda3std3__45__cpo5beginE - _ZN40_INTERNAL_8f3d136b_4_k_cu_d9e7306d_120824cuda3std6ranges3__45__cpo9iter_moveE)
_ZN40_INTERNAL_8f3d136b_4_k_cu_d9e7306d_120824cuda3std6ranges3__45__cpo9iter_moveE:
	.zero		1
	.type		_ZN40_INTERNAL_8f3d136b_4_k_cu_d9e7306d_120824cuda3std3__45__cpo5beginE,@object
	.size		_ZN40_INTERNAL_8f3d136b_4_k_cu_d9e7306d_120824cuda3std3__45__cpo5beginE,(_ZN40_INTERNAL_8f3d136b_4_k_cu_d9e7306d_120824cuda3std3__442_GLOBAL__N__8f3d136b_4_k_cu_d9e7306d_120826ignoreE - _ZN40_INTERNAL_8f3d136b_4_k_cu_d9e7306d_120824cuda3std3__45__cpo5beginE)
_ZN40_INTERNAL_8f3d136b_4_k_cu_d9e7306d_120824cuda3std3__45__cpo5beginE:
	.zero		1
	.type		_ZN40_INTERNAL_8f3d136b_4_k_cu_d9e7306d_120824cuda3std3__442_GLOBAL__N__8f3d136b_4_k_cu_d9e7306d_120826ignoreE,@object
	.size		_ZN40_INTERNAL_8f3d136b_4_k_cu_d9e7306d_120824cuda3std3__442_GLOBAL__N__8f3d136b_4_k_cu_d9e7306d_120826ignoreE,(_ZN40_INTERNAL_8f3d136b_4_k_cu_d9e7306d_120824cute7productE - _ZN40_INTERNAL_8f3d136b_4_k_cu_d9e7306d_120824cuda3std3__442_GLOBAL__N__8f3d136b_4_k_cu_d9e7306d_120826ignoreE)
_ZN40_INTERNAL_8f3d136b_4_k_cu_d9e7306d_120824cuda3std3__442_GLOBAL__N__8f3d136b_4_k_cu_d9e7306d_120826ignoreE:
	.zero		1
	.type		_ZN40_INTERNAL_8f3d136b_4_k_cu_d9e7306d_120824cute7productE,@object
	.size		_ZN40_INTERNAL_8f3d136b_4_k_cu_d9e7306d_120824cute7productE,(_ZN40_INTERNAL_8f3d136b_4_k_cu_d9e7306d_120824cuda3std3__45__cpo3endE - _ZN40_INTERNAL_8f3d136b_4_k_cu_d9e7306d_120824cute7productE)
_ZN40_INTERNAL_8f3d136b_4_k_cu_d9e7306d_120824cute7productE:
	.zero		1
	.type		_ZN40_INTERNAL_8f3d136b_4_k_cu_d9e7306d_120824cuda3std3__45__cpo3endE,@object
	.size		_ZN40_INTERNAL_8f3d136b_4_k_cu_d9e7306d_120824cuda3std3__45__cpo3endE,(_ZN40_INTERNAL_8f3d136b_4_k_cu_d9e7306d_120824cuda3std3__419piecewise_constructE - _ZN40_INTERNAL_8f3d136b_4_k_cu_d9e7306d_120824cuda3std3__45__cpo3endE)
_ZN40_INTERNAL_8f3d136b_4_k_cu_d9e7306d_120824cuda3std3__45__cpo3endE:
	.zero		1
	.type		_ZN40_INTERNAL_8f3d136b_4_k_cu_d9e7306d_120824cuda3std3__419piecewise_constructE,@object
	.size		_ZN40_INTERNAL_8f3d136b_4_k_cu_d9e7306d_120824cuda3std3__419piecewise_constructE,(_ZN40_INTERNAL_8f3d136b_4_k_cu_d9e7306d_120824cuda3std3__45__cpo4cendE - _ZN40_INTERNAL_8f3d136b_4_k_cu_d9e7306d_120824cuda3std3__419piecewise_constructE)
_ZN40_INTERNAL_8f3d136b_4_k_cu_d9e7306d_120824cuda3std3__419piecewise_constructE:
	.zero		1
	.type		_ZN40_INTERNAL_8f3d136b_4_k_cu_d9e7306d_120824cuda3std3__45__cpo4cendE,@object
	.size		_ZN40_INTERNAL_8f3d136b_4_k_cu_d9e7306d_120824cuda3std3__45__cpo4cendE,(_ZN40_INTERNAL_8f3d136b_4_k_cu_d9e7306d_120824cuda3std6ranges3__45__cpo4swapE - _ZN40_INTERNAL_8f3d136b_4_k_cu_d9e7306d_120824cuda3std3__45__cpo4cendE)
_ZN40_INTERNAL_8f3d136b_4_k_cu_d9e7306d_120824cuda3std3__45__cpo4cendE:
	.zero		1
	.type		_ZN40_INTERNAL_8f3d136b_4_k_cu_d9e7306d_120824cuda3std6ranges3__45__cpo4swapE,@object
	.size		_ZN40_INTERNAL_8f3d136b_4_k_cu_d9e7306d_120824cuda3std6ranges3__45__cpo4swapE,(.L_8 - _ZN40_INTERNAL_8f3d136b_4_k_cu_d9e7306d_120824cuda3std6ranges3__45__cpo4swapE)
_ZN40_INTERNAL_8f3d136b_4_k_cu_d9e7306d_120824cuda3std6ranges3__45__cpo4swapE:
	.zero		1
.L_8:


//--------------------- .nv.constant0._ZN7cutlass13device_kernelINS_4gemm6kernel13GemmUniversalIN4cute5tupleIJiiiiEEENS1_10collective13CollectiveMmaINS1_34MainloopSm90TmaGmmaWarpSpecializedILi12ENS5_IJNS4_1CILi1EEESB_SB_EEENS1_32KernelTmaWarpSpecializedPingpongEEENS5_IJNSA_ILi64EEENSA_ILi80EEESF_EEENS_6half_tENS5_IJlSB_lEEESI_SJ_NS4_8TiledMMAINS4_8MMA_AtomIJNS4_4SM904GMMA25MMA_64x16x16_F32F16F16_SSILNSN_5MajorE0ELSP_0ELNSN_7ScaleInE1ELSQ_1EEEEEENS4_6LayoutISC_NS5_IJNSA_ILi0EEESU_SU_EEEEENS5_IJNS4_10UnderscoreESX_SX_EEEEENS4_13SM90_TMA_LOADENS4_14ComposedLayoutINS4_7SwizzleILi3ELi4ELi3EEENS4_18smem_ptr_flag_bitsILi16EEENST_INS5_IJNSA_ILi8EEESF_EEENS5_IJSF_SB_EEEEEEEvNS4_8identityES10_S1A_vS1B_EENS_8epilogue10collective6detail29Sm90TmaWarpSpecializedAdapterINS1E_15DefaultEpilogueISI_SJ_SJ_NS1D_6thread17LinearCombinationISI_Li1EffLNS1I_9ScaleType4KindE0ELNS_15FloatRoundStyleE2ESI_EENS1_15EpilogueDefaultEEEEEvvEEEEvNT_6ParamsE --------------------------
	.section	.nv.constant0._ZN7cutlass13device_kernelINS_4gemm6kernel13GemmUniversalIN4cute5tupleIJiiiiEEENS1_10collective13CollectiveMmaINS1_34MainloopSm90TmaGmmaWarpSpecializedILi12ENS5_IJNS4_1CILi1EEESB_SB_EEENS1_32KernelTmaWarpSpecializedPingpongEEENS5_IJNSA_ILi64EEENSA_ILi80EEESF_EEENS_6half_tENS5_IJlSB_lEEESI_SJ_NS4_8TiledMMAINS4_8MMA_AtomIJNS4_4SM904GMMA25MMA_64x16x16_F32F16F16_SSILNSN_5MajorE0ELSP_0ELNSN_7ScaleInE1ELSQ_1EEEEEENS4_6LayoutISC_NS5_IJNSA_ILi0EEESU_SU_EEEEENS5_IJNS4_10UnderscoreESX_SX_EEEEENS4_13SM90_TMA_LOADENS4_14ComposedLayoutINS4_7SwizzleILi3ELi4ELi3EEENS4_18smem_ptr_flag_bitsILi16EEENST_INS5_IJNSA_ILi8EEESF_EEENS5_IJSF_SB_EEEEEEEvNS4_8identityES10_S1A_vS1B_EENS_8epilogue10collective6detail29Sm90TmaWarpSpecializedAdapterINS1E_15DefaultEpilogueISI_SJ_SJ_NS1D_6thread17LinearCombinationISI_Li1EffLNS1I_9ScaleType4KindE0ELNS_15FloatRoundStyleE2ESI_EENS1_15EpilogueDefaultEEEEEvvEEEEvNT_6ParamsE,"a",@progbits
	.sectionflags	@""
	.align	4
.nv.constant0._ZN7cutlass13device_kernelINS_4gemm6kernel13GemmUniversalIN4cute5tupleIJiiiiEEENS1_10collective13CollectiveMmaINS1_34MainloopSm90TmaGmmaWarpSpecializedILi12ENS5_IJNS4_1CILi1EEESB_SB_EEENS1_32KernelTmaWarpSpecializedPingpongEEENS5_IJNSA_ILi64EEENSA_ILi80EEESF_EEENS_6half_tENS5_IJlSB_lEEESI_SJ_NS4_8TiledMMAINS4_8MMA_AtomIJNS4_4SM904GMMA25MMA_64x16x16_F32F16F16_SSILNSN_5MajorE0ELSP_0ELNSN_7ScaleInE1ELSQ_1EEEEEENS4_6LayoutISC_NS5_IJNSA_ILi0EEESU_SU_EEEEENS5_IJNS4_10UnderscoreESX_SX_EEEEENS4_13SM90_TMA_LOADENS4_14ComposedLayoutINS4_7SwizzleILi3ELi4ELi3EEENS4_18smem_ptr_flag_bitsILi16EEENST_INS5_IJNSA_ILi8EEESF_EEENS5_IJSF_SB_EEEEEEEvNS4_8identityES10_S1A_vS1B_EENS_8epilogue10collective6detail29Sm90TmaWarpSpecializedAdapterINS1E_15DefaultEpilogueISI_SJ_SJ_NS1D_6thread17LinearCombinationISI_Li1EffLNS1I_9ScaleType4KindE0ELNS_15FloatRoundStyleE2ESI_EENS1_15EpilogueDefaultEEEEEvvEEEEvNT_6ParamsE:
	.zero		1664


//--------------------- SYMBOLS --------------------------

	.type		.nv.reservedSmem.offset0,@object
	.size		.nv.reservedSmem.offset0,0x4
	.type		__assertfail,@function
